//
// Generated by NVIDIA NVVM Compiler
//
// Compiler Build ID: CL-36424714
// Cuda compilation tools, release 13.0, V13.0.88
// Based on NVVM 20.0.0
//

.version 9.0
.target sm_100
.address_size 64

	// .globl	_Z20max_reduction_resnetPfS_
// _ZZ20max_reduction_resnetPfS_E11partial_sum has been demoted
// _ZZ21max_reduction_posenetPfS_E6result has been demoted
// _ZZ21max_reduction_opensegPfS_E6result has been demoted
// _ZZ13sum_reductionPfS_E11partial_sum has been demoted

.visible .entry _Z20max_reduction_resnetPfS_(
	.param .u64 .ptr .align 1 _Z20max_reduction_resnetPfS__param_0,
	.param .u64 .ptr .align 1 _Z20max_reduction_resnetPfS__param_1
)
{
	.reg .pred 	%p<7>;
	.reg .b32 	%r<20>;
	.reg .b32 	%f<2>;
	.reg .b64 	%rd<9>;
	// demoted variable
	.shared .align 4 .b8 _ZZ20max_reduction_resnetPfS_E11partial_sum[4000];
	ld.param.u64 	%rd2, [_Z20max_reduction_resnetPfS__param_0];
	ld.param.u64 	%rd1, [_Z20max_reduction_resnetPfS__param_1];
	cvta.to.global.u64 	%rd3, %rd2;
	mov.u32 	%r1, %ctaid.x;
	mov.u32 	%r19, %ntid.x;
	mov.u32 	%r3, %tid.x;
	mad.lo.s32 	%r7, %r1, %r19, %r3;
	mul.wide.s32 	%rd4, %r7, 4;
	add.s64 	%rd5, %rd3, %rd4;
	ld.global.f32 	%f1, [%rd5];
	cvt.rzi.s32.f32 	%r8, %f1;
	shl.b32 	%r9, %r3, 2;
	mov.u32 	%r10, _ZZ20max_reduction_resnetPfS_E11partial_sum;
	add.s32 	%r4, %r10, %r9;
	st.shared.u32 	[%r4], %r8;
	bar.sync 	0;
	setp.lt.u32 	%p1, %r19, 2;
	@%p1 bra 	$L__BB0_4;
$L__BB0_1:
	shr.u32 	%r6, %r19, 1;
	setp.ge.u32 	%p2, %r3, %r6;
	@%p2 bra 	$L__BB0_3;
	ld.shared.u32 	%r11, [%r4];
	shl.b32 	%r12, %r6, 2;
	add.s32 	%r13, %r4, %r12;
	ld.shared.u32 	%r14, [%r13];
	max.s32 	%r15, %r11, %r14;
	st.shared.u32 	[%r4], %r15;
$L__BB0_3:
	bar.sync 	0;
	setp.gt.u32 	%p3, %r19, 3;
	mov.u32 	%r19, %r6;
	@%p3 bra 	$L__BB0_1;
$L__BB0_4:
	setp.ne.s32 	%p4, %r3, 0;
	ld.shared.u32 	%r16, [_ZZ20max_reduction_resnetPfS_E11partial_sum];
	setp.lt.s32 	%p5, %r16, 1;
	or.pred  	%p6, %p4, %p5;
	@%p6 bra 	$L__BB0_6;
	cvta.to.global.u64 	%rd6, %rd1;
	mul.wide.u32 	%rd7, %r1, 4;
	add.s64 	%rd8, %rd6, %rd7;
	mov.b32 	%r18, 1065353216;
	st.global.u32 	[%rd8], %r18;
$L__BB0_6:
	ret;

}
	// .globl	_Z21max_reduction_posenetPfS_
.visible .entry _Z21max_reduction_posenetPfS_(
	.param .u64 .ptr .align 1 _Z21max_reduction_posenetPfS__param_0,
	.param .u64 .ptr .align 1 _Z21max_reduction_posenetPfS__param_1
)
{
	.reg .pred 	%p<22>;
	.reg .b32 	%r<35>;
	.reg .b32 	%f<36>;
	.reg .b64 	%rd<39>;
	// demoted variable
	.shared .align 4 .b8 _ZZ21max_reduction_posenetPfS_E6result[128];
	ld.param.u64 	%rd3, [_Z21max_reduction_posenetPfS__param_0];
	ld.param.u64 	%rd2, [_Z21max_reduction_posenetPfS__param_1];
	cvta.to.global.u64 	%rd1, %rd3;
	mov.u32 	%r1, %ctaid.x;
	mul.lo.s32 	%r10, %r1, 9216;
	mov.u32 	%r2, %tid.x;
	or.b32  	%r11, %r2, %r10;
	add.s32 	%r33, %r11, 128;
	mov.f32 	%f35, 0f00000000;
	mov.b32 	%r34, 128;
$L__BB1_1:
	add.s32 	%r12, %r33, -128;
	mul.wide.u32 	%rd4, %r12, 4;
	add.s64 	%rd5, %rd1, %rd4;
	ld.global.f32 	%f4, [%rd5];
	setp.gt.f32 	%p1, %f4, %f35;
	selp.f32 	%f5, %f4, %f35, %p1;
	add.s32 	%r13, %r33, -112;
	mul.wide.u32 	%rd6, %r13, 4;
	add.s64 	%rd7, %rd1, %rd6;
	ld.global.f32 	%f6, [%rd7];
	setp.gt.f32 	%p2, %f6, %f5;
	selp.f32 	%f7, %f6, %f5, %p2;
	add.s32 	%r14, %r33, -96;
	mul.wide.u32 	%rd8, %r14, 4;
	add.s64 	%rd9, %rd1, %rd8;
	ld.global.f32 	%f8, [%rd9];
	setp.gt.f32 	%p3, %f8, %f7;
	selp.f32 	%f9, %f8, %f7, %p3;
	add.s32 	%r15, %r33, -80;
	mul.wide.u32 	%rd10, %r15, 4;
	add.s64 	%rd11, %rd1, %rd10;
	ld.global.f32 	%f10, [%rd11];
	setp.gt.f32 	%p4, %f10, %f9;
	selp.f32 	%f11, %f10, %f9, %p4;
	add.s32 	%r16, %r33, -64;
	mul.wide.u32 	%rd12, %r16, 4;
	add.s64 	%rd13, %rd1, %rd12;
	ld.global.f32 	%f12, [%rd13];
	setp.gt.f32 	%p5, %f12, %f11;
	selp.f32 	%f13, %f12, %f11, %p5;
	add.s32 	%r17, %r33, -48;
	mul.wide.u32 	%rd14, %r17, 4;
	add.s64 	%rd15, %rd1, %rd14;
	ld.global.f32 	%f14, [%rd15];
	setp.gt.f32 	%p6, %f14, %f13;
	selp.f32 	%f15, %f14, %f13, %p6;
	add.s32 	%r18, %r33, -32;
	mul.wide.u32 	%rd16, %r18, 4;
	add.s64 	%rd17, %rd1, %rd16;
	ld.global.f32 	%f16, [%rd17];
	setp.gt.f32 	%p7, %f16, %f15;
	selp.f32 	%f17, %f16, %f15, %p7;
	add.s32 	%r19, %r33, -16;
	mul.wide.u32 	%rd18, %r19, 4;
	add.s64 	%rd19, %rd1, %rd18;
	ld.global.f32 	%f18, [%rd19];
	setp.gt.f32 	%p8, %f18, %f17;
	selp.f32 	%f19, %f18, %f17, %p8;
	add.s32 	%r20, %r33, 112;
	mul.wide.u32 	%rd20, %r33, 4;
	add.s64 	%rd21, %rd1, %rd20;
	ld.global.f32 	%f20, [%rd21];
	setp.gt.f32 	%p9, %f20, %f19;
	selp.f32 	%f21, %f20, %f19, %p9;
	add.s32 	%r21, %r33, 16;
	mul.wide.u32 	%rd22, %r21, 4;
	add.s64 	%rd23, %rd1, %rd22;
	ld.global.f32 	%f22, [%rd23];
	setp.gt.f32 	%p10, %f22, %f21;
	selp.f32 	%f23, %f22, %f21, %p10;
	add.s32 	%r22, %r33, 32;
	mul.wide.u32 	%rd24, %r22, 4;
	add.s64 	%rd25, %rd1, %rd24;
	ld.global.f32 	%f24, [%rd25];
	setp.gt.f32 	%p11, %f24, %f23;
	selp.f32 	%f25, %f24, %f23, %p11;
	add.s32 	%r23, %r33, 48;
	mul.wide.u32 	%rd26, %r23, 4;
	add.s64 	%rd27, %rd1, %rd26;
	ld.global.f32 	%f26, [%rd27];
	setp.gt.f32 	%p12, %f26, %f25;
	selp.f32 	%f27, %f26, %f25, %p12;
	add.s32 	%r24, %r33, 64;
	mul.wide.u32 	%rd28, %r24, 4;
	add.s64 	%rd29, %rd1, %rd28;
	ld.global.f32 	%f28, [%rd29];
	setp.gt.f32 	%p13, %f28, %f27;
	selp.f32 	%f29, %f28, %f27, %p13;
	add.s32 	%r25, %r33, 80;
	mul.wide.u32 	%rd30, %r25, 4;
	add.s64 	%rd31, %rd1, %rd30;
	ld.global.f32 	%f30, [%rd31];
	setp.gt.f32 	%p14, %f30, %f29;
	selp.f32 	%f31, %f30, %f29, %p14;
	add.s32 	%r26, %r33, 96;
	mul.wide.u32 	%rd32, %r26, 4;
	add.s64 	%rd33, %rd1, %rd32;
	ld.global.f32 	%f32, [%rd33];
	setp.gt.f32 	%p15, %f32, %f31;
	selp.f32 	%f33, %f32, %f31, %p15;
	mul.wide.u32 	%rd34, %r20, 4;
	add.s64 	%rd35, %rd1, %rd34;
	ld.global.f32 	%f34, [%rd35];
	setp.gt.f32 	%p16, %f34, %f33;
	selp.f32 	%f35, %f34, %f33, %p16;
	add.s32 	%r34, %r34, 256;
	add.s32 	%r33, %r33, 256;
	setp.ne.s32 	%p17, %r34, 147584;
	@%p17 bra 	$L__BB1_1;
	setp.ne.s32 	%p18, %r2, 0;
	shl.b32 	%r27, %r1, 2;
	mov.u32 	%r28, _ZZ21max_reduction_posenetPfS_E6result;
	add.s32 	%r8, %r28, %r27;
	@%p18 bra 	$L__BB1_4;
	mov.b32 	%r29, 0;
	st.shared.u32 	[%r8], %r29;
$L__BB1_4:
	bar.sync 	0;
	setp.leu.f32 	%p19, %f35, 0f3F4CCCCD;
	@%p19 bra 	$L__BB1_6;
	atom.shared.add.u32 	%r30, [%r8], 1;
$L__BB1_6:
	setp.ne.s32 	%p20, %r2, 0;
	bar.sync 	0;
	@%p20 bra 	$L__BB1_9;
	ld.shared.u32 	%r31, [%r8];
	setp.lt.s32 	%p21, %r31, 9;
	@%p21 bra 	$L__BB1_9;
	cvta.to.global.u64 	%rd36, %rd2;
	mul.wide.u32 	%rd37, %r1, 4;
	add.s64 	%rd38, %rd36, %rd37;
	mov.b32 	%r32, 1065353216;
	st.global.u32 	[%rd38], %r32;
$L__BB1_9:
	ret;

}
	// .globl	_Z21max_reduction_opensegPfS_
.visible .entry _Z21max_reduction_opensegPfS_(
	.param .u64 .ptr .align 1 _Z21max_reduction_opensegPfS__param_0,
	.param .u64 .ptr .align 1 _Z21max_reduction_opensegPfS__param_1
)
{
	.reg .pred 	%p<23>;
	.reg .b32 	%r<17>;
	.reg .b32 	%f<39>;
	.reg .b64 	%rd<9>;
	// demoted variable
	.shared .align 4 .b8 _ZZ21max_reduction_opensegPfS_E6result[32];
	ld.param.u64 	%rd2, [_Z21max_reduction_opensegPfS__param_0];
	ld.param.u64 	%rd1, [_Z21max_reduction_opensegPfS__param_1];
	mov.u32 	%r4, %ctaid.y;
	mov.u32 	%r5, %nctaid.x;
	mov.u32 	%r1, %ctaid.x;
	mad.lo.s32 	%r6, %r4, %r5, %r1;
	mov.u32 	%r7, %ntid.x;
	mov.u32 	%r8, %tid.x;
	mad.lo.s32 	%r9, %r6, %r7, %r8;
	mul.lo.s32 	%r10, %r9, 304;
	cvta.to.global.u64 	%rd3, %rd2;
	mul.wide.s32 	%rd4, %r10, 4;
	add.s64 	%rd5, %rd3, %rd4;
	ld.global.f32 	%f2, [%rd5];
	max.f32 	%f3, %f2, 0f00000000;
	ld.global.f32 	%f4, [%rd5+4];
	setp.gt.f32 	%p1, %f4, %f3;
	selp.f32 	%f5, %f4, %f3, %p1;
	ld.global.f32 	%f6, [%rd5+8];
	setp.gt.f32 	%p2, %f6, %f5;
	selp.f32 	%f7, %f6, %f5, %p2;
	ld.global.f32 	%f8, [%rd5+12];
	setp.gt.f32 	%p3, %f8, %f7;
	selp.f32 	%f9, %f8, %f7, %p3;
	ld.global.f32 	%f10, [%rd5+16];
	setp.gt.f32 	%p4, %f10, %f9;
	selp.f32 	%f11, %f10, %f9, %p4;
	ld.global.f32 	%f12, [%rd5+20];
	setp.gt.f32 	%p5, %f12, %f11;
	selp.f32 	%f13, %f12, %f11, %p5;
	ld.global.f32 	%f14, [%rd5+24];
	setp.gt.f32 	%p6, %f14, %f13;
	selp.f32 	%f15, %f14, %f13, %p6;
	ld.global.f32 	%f16, [%rd5+28];
	setp.gt.f32 	%p7, %f16, %f15;
	selp.f32 	%f17, %f16, %f15, %p7;
	ld.global.f32 	%f18, [%rd5+32];
	setp.gt.f32 	%p8, %f18, %f17;
	selp.f32 	%f19, %f18, %f17, %p8;
	ld.global.f32 	%f20, [%rd5+36];
	setp.gt.f32 	%p9, %f20, %f19;
	selp.f32 	%f21, %f20, %f19, %p9;
	ld.global.f32 	%f22, [%rd5+40];
	setp.gt.f32 	%p10, %f22, %f21;
	selp.f32 	%f23, %f22, %f21, %p10;
	ld.global.f32 	%f24, [%rd5+44];
	setp.gt.f32 	%p11, %f24, %f23;
	selp.f32 	%f25, %f24, %f23, %p11;
	ld.global.f32 	%f26, [%rd5+48];
	setp.gt.f32 	%p12, %f26, %f25;
	selp.f32 	%f27, %f26, %f25, %p12;
	ld.global.f32 	%f28, [%rd5+52];
	setp.gt.f32 	%p13, %f28, %f27;
	selp.f32 	%f29, %f28, %f27, %p13;
	ld.global.f32 	%f30, [%rd5+56];
	setp.gt.f32 	%p14, %f30, %f29;
	selp.f32 	%f31, %f30, %f29, %p14;
	ld.global.f32 	%f32, [%rd5+60];
	setp.gt.f32 	%p15, %f32, %f31;
	selp.f32 	%f33, %f32, %f31, %p15;
	ld.global.f32 	%f34, [%rd5+64];
	setp.gt.f32 	%p16, %f34, %f33;
	selp.f32 	%f35, %f34, %f33, %p16;
	ld.global.f32 	%f36, [%rd5+68];
	setp.gt.f32 	%p17, %f36, %f35;
	selp.f32 	%f37, %f36, %f35, %p17;
	ld.global.f32 	%f38, [%rd5+72];
	setp.gt.f32 	%p18, %f38, %f37;
	selp.f32 	%f1, %f38, %f37, %p18;
	or.b32  	%r2, %r8, %r4;
	setp.ne.s32 	%p19, %r2, 0;
	shl.b32 	%r11, %r1, 2;
	mov.u32 	%r12, _ZZ21max_reduction_opensegPfS_E6result;
	add.s32 	%r3, %r12, %r11;
	@%p19 bra 	$L__BB2_2;
	mov.b32 	%r13, 0;
	st.shared.u32 	[%r3], %r13;
$L__BB2_2:
	bar.sync 	0;
	setp.leu.f32 	%p20, %f1, 0f3F4CCCCD;
	@%p20 bra 	$L__BB2_4;
	atom.shared.add.u32 	%r14, [%r3], 1;
$L__BB2_4:
	setp.ne.s32 	%p21, %r2, 0;
	bar.sync 	0;
	@%p21 bra 	$L__BB2_7;
	ld.shared.u32 	%r15, [%r3];
	setp.lt.s32 	%p22, %r15, 2;
	@%p22 bra 	$L__BB2_7;
	cvta.to.global.u64 	%rd6, %rd1;
	mul.wide.u32 	%rd7, %r1, 4;
	add.s64 	%rd8, %rd6, %rd7;
	mov.b32 	%r16, 1065353216;
	st.global.u32 	[%rd8], %r16;
$L__BB2_7:
	ret;

}
	// .globl	_Z13check_posenetPfPiS0_
.visible .entry _Z13check_posenetPfPiS0_(
	.param .u64 .ptr .align 1 _Z13check_posenetPfPiS0__param_0,
	.param .u64 .ptr .align 1 _Z13check_posenetPfPiS0__param_1,
	.param .u64 .ptr .align 1 _Z13check_posenetPfPiS0__param_2
)
{
	.reg .pred 	%p<4>;
	.reg .b32 	%r<8>;
	.reg .b32 	%f<2>;
	.reg .b64 	%rd<13>;

	ld.param.u64 	%rd3, [_Z13check_posenetPfPiS0__param_0];
	ld.param.u64 	%rd2, [_Z13check_posenetPfPiS0__param_1];
	ld.param.u64 	%rd4, [_Z13check_posenetPfPiS0__param_2];
	cvta.to.global.u64 	%rd5, %rd4;
	cvta.to.global.u64 	%rd6, %rd3;
	mov.u32 	%r1, %ctaid.x;
	mov.u32 	%r3, %ntid.x;
	mov.u32 	%r2, %tid.x;
	mad.lo.s32 	%r4, %r1, %r3, %r2;
	mul.wide.s32 	%rd7, %r4, 4;
	add.s64 	%rd8, %rd6, %rd7;
	ld.global.f32 	%f1, [%rd8];
	setp.leu.f32 	%p1, %f1, 0f3F4CCCCD;
	mul.wide.u32 	%rd9, %r1, 4;
	add.s64 	%rd1, %rd5, %rd9;
	@%p1 bra 	$L__BB3_2;
	atom.global.add.u32 	%r5, [%rd1], 1;
$L__BB3_2:
	setp.ne.s32 	%p2, %r2, 0;
	@%p2 bra 	$L__BB3_5;
	ld.global.u32 	%r6, [%rd1];
	setp.lt.s32 	%p3, %r6, 9;
	@%p3 bra 	$L__BB3_5;
	cvta.to.global.u64 	%rd10, %rd2;
	add.s64 	%rd12, %rd10, %rd9;
	mov.b32 	%r7, 1;
	st.global.u32 	[%rd12], %r7;
$L__BB3_5:
	ret;

}
	// .globl	_Z13sum_reductionPfS_
.visible .entry _Z13sum_reductionPfS_(
	.param .u64 .ptr .align 1 _Z13sum_reductionPfS__param_0,
	.param .u64 .ptr .align 1 _Z13sum_reductionPfS__param_1
)
{
	.reg .pred 	%p<5>;
	.reg .b32 	%r<17>;
	.reg .b32 	%f<6>;
	.reg .b64 	%rd<9>;
	// demoted variable
	.shared .align 4 .b8 _ZZ13sum_reductionPfS_E11partial_sum[1024];
	ld.param.u64 	%rd2, [_Z13sum_reductionPfS__param_0];
	ld.param.u64 	%rd1, [_Z13sum_reductionPfS__param_1];
	cvta.to.global.u64 	%rd3, %rd2;
	mov.u32 	%r7, %ctaid.y;
	mov.u32 	%r8, %nctaid.x;
	mov.u32 	%r1, %ctaid.x;
	mad.lo.s32 	%r9, %r7, %r8, %r1;
	mov.u32 	%r16, %ntid.x;
	mov.u32 	%r3, %tid.x;
	mad.lo.s32 	%r10, %r9, %r16, %r3;
	shl.b32 	%r11, %r10, 4;
	mul.wide.s32 	%rd4, %r11, 4;
	add.s64 	%rd5, %rd3, %rd4;
	ld.global.f32 	%f1, [%rd5];
	shl.b32 	%r12, %r3, 2;
	mov.u32 	%r13, _ZZ13sum_reductionPfS_E11partial_sum;
	add.s32 	%r4, %r13, %r12;
	st.shared.f32 	[%r4], %f1;
	bar.sync 	0;
	setp.lt.u32 	%p1, %r16, 2;
	@%p1 bra 	$L__BB4_4;
$L__BB4_1:
	shr.u32 	%r6, %r16, 1;
	setp.ge.u32 	%p2, %r3, %r6;
	@%p2 bra 	$L__BB4_3;
	ld.shared.f32 	%f2, [%r4];
	shl.b32 	%r14, %r6, 2;
	add.s32 	%r15, %r4, %r14;
	ld.shared.f32 	%f3, [%r15];
	max.f32 	%f4, %f2, %f3;
	st.shared.f32 	[%r4], %f4;
$L__BB4_3:
	bar.sync 	0;
	setp.gt.u32 	%p3, %r16, 3;
	mov.u32 	%r16, %r6;
	@%p3 bra 	$L__BB4_1;
$L__BB4_4:
	setp.ne.s32 	%p4, %r3, 0;
	@%p4 bra 	$L__BB4_6;
	ld.shared.f32 	%f5, [_ZZ13sum_reductionPfS_E11partial_sum];
	cvta.to.global.u64 	%rd6, %rd1;
	mul.wide.u32 	%rd7, %r1, 4;
	add.s64 	%rd8, %rd6, %rd7;
	st.global.f32 	[%rd8], %f5;
$L__BB4_6:
	ret;

}


// ===== COMPILED SASS (sm_100) =====

	.target	sm_100

	.elftype	@"ET_EXEC"


//--------------------- .note.nv.tkinfo           --------------------------
	.section	.note.nv.tkinfo,"",@"SHT_NOTE"
	.sectionflags	@"SHF_NOTE_NV_TKINFO"
	.tkinfo
        /*0018*/ 	.word	0x00000002
        /*0030*/ 	.string	""
        /*0030*/ 	.string	"ptxas"
        /*0030*/ 	.string	"Cuda compilation tools, release 13.0, V13.0.88"
        /*0030*/ 	.string	"Build cuda_13.0.r13.0/compiler.36424714_0"
        /*0030*/ 	.string	"-arch sm_100 -m 64 "



//--------------------- .note.nv.cuinfo           --------------------------
	.section	.note.nv.cuinfo,"",@"SHT_NOTE"
	.sectionflags	@"SHF_NOTE_NV_CUINFO"
        /*0018*/ 	.short	0x0002
        /*001a*/ 	.short	0x0064
        /*001c*/ 	.short	0x0082
	.zero		2


//--------------------- .nv.info                  --------------------------
	.section	.nv.info,"",@"SHT_CUDA_INFO"
	.align	4


	//----- nvinfo : EIATTR_REGCOUNT
	.align		4
        /*0000*/ 	.byte	0x04, 0x2f
        /*0002*/ 	.short	(.L_1 - .L_0)
	.align		4
.L_0:
        /*0004*/ 	.word	index@(_Z20max_reduction_resnetPfS_)
        /*0008*/ 	.word	0x0000000a


	//----- nvinfo : EIATTR_FRAME_SIZE
	.align		4
.L_1:
        /*000c*/ 	.byte	0x04, 0x11
        /*000e*/ 	.short	(.L_3 - .L_2)
	.align		4
.L_2:
        /*0010*/ 	.word	index@(_Z20max_reduction_resnetPfS_)
        /*0014*/ 	.word	0x00000000


	//----- nvinfo : EIATTR_REGCOUNT
	.align		4
.L_3:
        /*0018*/ 	.byte	0x04, 0x2f
        /*001a*/ 	.short	(.L_5 - .L_4)
	.align		4
.L_4:
        /*001c*/ 	.word	index@(_Z21max_reduction_posenetPfS_)
        /*0020*/ 	.word	0x00000020


	//----- nvinfo : EIATTR_FRAME_SIZE
	.align		4
.L_5:
        /*0024*/ 	.byte	0x04, 0x11
        /*0026*/ 	.short	(.L_7 - .L_6)
	.align		4
.L_6:
        /*0028*/ 	.word	index@(_Z21max_reduction_posenetPfS_)
        /*002c*/ 	.word	0x00000000


	//----- nvinfo : EIATTR_REGCOUNT
	.align		4
.L_7:
        /*0030*/ 	.byte	0x04, 0x2f
        /*0032*/ 	.short	(.L_9 - .L_8)
	.align		4
.L_8:
        /*0034*/ 	.word	index@(_Z21max_reduction_opensegPfS_)
        /*0038*/ 	.word	0x0000001f


	//----- nvinfo : EIATTR_FRAME_SIZE
	.align		4
.L_9:
        /*003c*/ 	.byte	0x04, 0x11
        /*003e*/ 	.short	(.L_11 - .L_10)
	.align		4
.L_10:
        /*0040*/ 	.word	index@(_Z21max_reduction_opensegPfS_)
        /*0044*/ 	.word	0x00000000


	//----- nvinfo : EIATTR_REGCOUNT
	.align		4
.L_11:
        /*0048*/ 	.byte	0x04, 0x2f
        /*004a*/ 	.short	(.L_13 - .L_12)
	.align		4
.L_12:
        /*004c*/ 	.word	index@(_Z13check_posenetPfPiS0_)
        /*0050*/ 	.word	0x0000000a


	//----- nvinfo : EIATTR_FRAME_SIZE
	.align		4
.L_13:
        /*0054*/ 	.byte	0x04, 0x11
        /*0056*/ 	.short	(.L_15 - .L_14)
	.align		4
.L_14:
        /*0058*/ 	.word	index@(_Z13check_posenetPfPiS0_)
        /*005c*/ 	.word	0x00000000


	//----- nvinfo : EIATTR_REGCOUNT
	.align		4
.L_15:
        /*0060*/ 	.byte	0x04, 0x2f
        /*0062*/ 	.short	(.L_17 - .L_16)
	.align		4
.L_16:
        /*0064*/ 	.word	index@(_Z13sum_reductionPfS_)
        /*0068*/ 	.word	0x0000000c


	//----- nvinfo : EIATTR_FRAME_SIZE
	.align		4
.L_17:
        /*006c*/ 	.byte	0x04, 0x11
        /*006e*/ 	.short	(.L_19 - .L_18)
	.align		4
.L_18:
        /*0070*/ 	.word	index@(_Z13sum_reductionPfS_)
        /*0074*/ 	.word	0x00000000


	//----- nvinfo : EIATTR_MIN_STACK_SIZE
	.align		4
.L_19:
        /*0078*/ 	.byte	0x04, 0x12
        /*007a*/ 	.short	(.L_21 - .L_20)
	.align		4
.L_20:
        /*007c*/ 	.word	index@(_Z13sum_reductionPfS_)
        /*0080*/ 	.word	0x00000000


	//----- nvinfo : EIATTR_MIN_STACK_SIZE
	.align		4
.L_21:
        /*0084*/ 	.byte	0x04, 0x12
        /*0086*/ 	.short	(.L_23 - .L_22)
	.align		4
.L_22:
        /*0088*/ 	.word	index@(_Z13check_posenetPfPiS0_)
        /*008c*/ 	.word	0x00000000


	//----- nvinfo : EIATTR_MIN_STACK_SIZE
	.align		4
.L_23:
        /*0090*/ 	.byte	0x04, 0x12
        /*0092*/ 	.short	(.L_25 - .L_24)
	.align		4
.L_24:
        /*0094*/ 	.word	index@(_Z21max_reduction_opensegPfS_)
        /*0098*/ 	.word	0x00000000


	//----- nvinfo : EIATTR_MIN_STACK_SIZE
	.align		4
.L_25:
        /*009c*/ 	.byte	0x04, 0x12
        /*009e*/ 	.short	(.L_27 - .L_26)
	.align		4
.L_26:
        /*00a0*/ 	.word	index@(_Z21max_reduction_posenetPfS_)
        /*00a4*/ 	.word	0x00000000


	//----- nvinfo : EIATTR_MIN_STACK_SIZE
	.align		4
.L_27:
        /*00a8*/ 	.byte	0x04, 0x12
        /*00aa*/ 	.short	(.L_29 - .L_28)
	.align		4
.L_28:
        /*00ac*/ 	.word	index@(_Z20max_reduction_resnetPfS_)
        /*00b0*/ 	.word	0x00000000
.L_29:


//--------------------- .nv.compat                --------------------------
	.section	.nv.compat,"",@"SHT_CUDA_COMPAT_INFO"
	.align	4
        /*0000*/ 	.byte	0x02, 0x09, 0x00, 0x00, 0x02, 0x02, 0x01, 0x00, 0x02, 0x05, 0x05, 0x00, 0x03, 0x07, 0x01, 0x01
        /*0010*/ 	.byte	0x02, 0x03, 0x00, 0x00, 0x02, 0x06, 0x01, 0x00, 0x04, 0x0b, 0x08, 0x00, 0x01, 0x00, 0x00, 0x00
        /*0020*/ 	.byte	0x00, 0x00, 0x00, 0x00


//--------------------- .nv.info._Z13sum_reductionPfS_ --------------------------
	.section	.nv.info._Z13sum_reductionPfS_,"",@"SHT_CUDA_INFO"
	.sectionflags	@""
	.align	4


	//----- nvinfo : EIATTR_CUDA_API_VERSION
	.align		4
        /*0000*/ 	.byte	0x04, 0x37
        /*0002*/ 	.short	(.L_31 - .L_30)
.L_30:
        /*0004*/ 	.word	0x00000082


	//----- nvinfo : EIATTR_KPARAM_INFO
	.align		4
.L_31:
        /*0008*/ 	.byte	0x04, 0x17
        /*000a*/ 	.short	(.L_33 - .L_32)
.L_32:
        /*000c*/ 	.word	0x00000000
        /*0010*/ 	.short	0x0001
        /*0012*/ 	.short	0x0008
        /*0014*/ 	.byte	0x00, 0xf5, 0x21, 0x00


	//----- nvinfo : EIATTR_KPARAM_INFO
	.align		4
.L_33:
        /*0018*/ 	.byte	0x04, 0x17
        /*001a*/ 	.short	(.L_35 - .L_34)
.L_34:
        /*001c*/ 	.word	0x00000000
        /*0020*/ 	.short	0x0000
        /*0022*/ 	.short	0x0000
        /*0024*/ 	.byte	0x00, 0xf5, 0x21, 0x00


	//----- nvinfo : EIATTR_SPARSE_MMA_MASK
	.align		4
.L_35:
        /*0028*/ 	.byte	0x03, 0x50
        /*002a*/ 	.short	0x0000


	//----- nvinfo : EIATTR_MAXREG_COUNT
	.align		4
        /*002c*/ 	.byte	0x03, 0x1b
        /*002e*/ 	.short	0x00ff


	//----- nvinfo : EIATTR_NUM_BARRIERS
	.align		4
        /*0030*/ 	.byte	0x02, 0x4c
        /*0032*/ 	.byte	0x01
	.zero		1


	//----- nvinfo : EIATTR_MERCURY_ISA_VERSION
	.align		4
        /*0034*/ 	.byte	0x03, 0x5f
        /*0036*/ 	.short	0x0101


	//----- nvinfo : EIATTR_VRC_CTA_INIT_COUNT
	.align		4
        /*0038*/ 	.byte	0x02, 0x4a
	.zero		1
	.zero		1


	//----- nvinfo : EIATTR_EXIT_INSTR_OFFSETS
	.align		4
        /*003c*/ 	.byte	0x04, 0x1c
        /*003e*/ 	.short	(.L_37 - .L_36)


	//   ....[0]....
.L_36:
        /*0040*/ 	.word	0x00000220


	//   ....[1]....
        /*0044*/ 	.word	0x000002a0


	//----- nvinfo : EIATTR_CBANK_PARAM_SIZE
	.align		4
.L_37:
        /*0048*/ 	.byte	0x03, 0x19
        /*004a*/ 	.short	0x0010


	//----- nvinfo : EIATTR_PARAM_CBANK
	.align		4
        /*004c*/ 	.byte	0x04, 0x0a
        /*004e*/ 	.short	(.L_39 - .L_38)
	.align		4
.L_38:
        /*0050*/ 	.word	index@(.nv.constant0._Z13sum_reductionPfS_)
        /*0054*/ 	.short	0x0380
        /*0056*/ 	.short	0x0010


	//----- nvinfo : EIATTR_SW_WAR
	.align		4
.L_39:
        /*0058*/ 	.byte	0x04, 0x36
        /*005a*/ 	.short	(.L_41 - .L_40)
.L_40:
        /*005c*/ 	.word	0x00000008
.L_41:


//--------------------- .nv.info._Z13check_posenetPfPiS0_ --------------------------
	.section	.nv.info._Z13check_posenetPfPiS0_,"",@"SHT_CUDA_INFO"
	.sectionflags	@""
	.align	4


	//----- nvinfo : EIATTR_CUDA_API_VERSION
	.align		4
        /*0000*/ 	.byte	0x04, 0x37
        /*0002*/ 	.short	(.L_43 - .L_42)
.L_42:
        /*0004*/ 	.word	0x00000082


	//----- nvinfo : EIATTR_KPARAM_INFO
	.align		4
.L_43:
        /*0008*/ 	.byte	0x04, 0x17
        /*000a*/ 	.short	(.L_45 - .L_44)
.L_44:
        /*000c*/ 	.word	0x00000000
        /*0010*/ 	.short	0x0002
        /*0012*/ 	.short	0x0010
        /*0014*/ 	.byte	0x00, 0xf5, 0x21, 0x00


	//----- nvinfo : EIATTR_KPARAM_INFO
	.align		4
.L_45:
        /*0018*/ 	.byte	0x04, 0x17
        /*001a*/ 	.short	(.L_47 - .L_46)
.L_46:
        /*001c*/ 	.word	0x00000000
        /*0020*/ 	.short	0x0001
        /*0022*/ 	.short	0x0008
        /*0024*/ 	.byte	0x00, 0xf5, 0x21, 0x00


	//----- nvinfo : EIATTR_KPARAM_INFO
	.align		4
.L_47:
        /*0028*/ 	.byte	0x04, 0x17
        /*002a*/ 	.short	(.L_49 - .L_48)
.L_48:
        /*002c*/ 	.word	0x00000000
        /*0030*/ 	.short	0x0000
        /*0032*/ 	.short	0x0000
        /*0034*/ 	.byte	0x00, 0xf5, 0x21, 0x00


	//----- nvinfo : EIATTR_SPARSE_MMA_MASK
	.align		4
.L_49:
        /*0038*/ 	.byte	0x03, 0x50
        /*003a*/ 	.short	0x0000


	//----- nvinfo : EIATTR_MAXREG_COUNT
	.align		4
        /*003c*/ 	.byte	0x03, 0x1b
        /*003e*/ 	.short	0x00ff


	//----- nvinfo : EIATTR_MERCURY_ISA_VERSION
	.align		4
        /*0040*/ 	.byte	0x03, 0x5f
        /*0042*/ 	.short	0x0101


	//----- nvinfo : EIATTR_INT_WARP_WIDE_INSTR_OFFSETS
	.align		4
        /*0044*/ 	.byte	0x04, 0x31
        /*0046*/ 	.short	(.L_51 - .L_50)


	//   ....[0]....
.L_50:
        /*0048*/ 	.word	0x00000100


	//----- nvinfo : EIATTR_VRC_CTA_INIT_COUNT
	.align		4
.L_51:
        /*004c*/ 	.byte	0x02, 0x4a
	.zero		1
	.zero		1


	//----- nvinfo : EIATTR_EXIT_INSTR_OFFSETS
	.align		4
        /*0050*/ 	.byte	0x04, 0x1c
        /*0052*/ 	.short	(.L_53 - .L_52)


	//   ....[0]....
.L_52:
        /*0054*/ 	.word	0x00000160


	//   ....[1]....
        /*0058*/ 	.word	0x00000190


	//   ....[2]....
        /*005c*/ 	.word	0x000001e0


	//----- nvinfo : EIATTR_CRS_STACK_SIZE
	.align		4
.L_53:
        /*0060*/ 	.byte	0x04, 0x1e
        /*0062*/ 	.short	(.L_55 - .L_54)
.L_54:
        /*0064*/ 	.word	0x00000000


	//----- nvinfo : EIATTR_CBANK_PARAM_SIZE
	.align		4
.L_55:
        /*0068*/ 	.byte	0x03, 0x19
        /*006a*/ 	.short	0x0018


	//----- nvinfo : EIATTR_PARAM_CBANK
	.align		4
        /*006c*/ 	.byte	0x04, 0x0a
        /*006e*/ 	.short	(.L_57 - .L_56)
	.align		4
.L_56:
        /*0070*/ 	.word	index@(.nv.constant0._Z13check_posenetPfPiS0_)
        /*0074*/ 	.short	0x0380
        /*0076*/ 	.short	0x0018


	//----- nvinfo : EIATTR_SW_WAR
	.align		4
.L_57:
        /*0078*/ 	.byte	0x04, 0x36
        /*007a*/ 	.short	(.L_59 - .L_58)
.L_58:
        /*007c*/ 	.word	0x00000008
.L_59:


//--------------------- .nv.info._Z21max_reduction_opensegPfS_ --------------------------
	.section	.nv.info._Z21max_reduction_opensegPfS_,"",@"SHT_CUDA_INFO"
	.sectionflags	@""
	.align	4


	//----- nvinfo : EIATTR_CUDA_API_VERSION
	.align		4
        /*0000*/ 	.byte	0x04, 0x37
        /*0002*/ 	.short	(.L_61 - .L_60)
.L_60:
        /*0004*/ 	.word	0x00000082


	//----- nvinfo : EIATTR_KPARAM_INFO
	.align		4
.L_61:
        /*0008*/ 	.byte	0x04, 0x17
        /*000a*/ 	.short	(.L_63 - .L_62)
.L_62:
        /*000c*/ 	.word	0x00000000
        /*0010*/ 	.short	0x0001
        /*0012*/ 	.short	0x0008
        /*0014*/ 	.byte	0x00, 0xf5, 0x21, 0x00


	//----- nvinfo : EIATTR_KPARAM_INFO
	.align		4
.L_63:
        /*0018*/ 	.byte	0x04, 0x17
        /*001a*/ 	.short	(.L_65 - .L_64)
.L_64:
        /*001c*/ 	.word	0x00000000
        /*0020*/ 	.short	0x0000
        /*0022*/ 	.short	0x0000
        /*0024*/ 	.byte	0x00, 0xf5, 0x21, 0x00


	//----- nvinfo : EIATTR_SPARSE_MMA_MASK
	.align		4
.L_65:
        /*0028*/ 	.byte	0x03, 0x50
        /*002a*/ 	.short	0x0000


	//----- nvinfo : EIATTR_MAXREG_COUNT
	.align		4
        /*002c*/ 	.byte	0x03, 0x1b
        /*002e*/ 	.short	0x00ff


	//----- nvinfo : EIATTR_NUM_BARRIERS
	.align		4
        /*0030*/ 	.byte	0x02, 0x4c
        /*0032*/ 	.byte	0x01
	.zero		1


	//----- nvinfo : EIATTR_MERCURY_ISA_VERSION
	.align		4
        /*0034*/ 	.byte	0x03, 0x5f
        /*0036*/ 	.short	0x0101


	//----- nvinfo : EIATTR_VRC_CTA_INIT_COUNT
	.align		4
        /*0038*/ 	.byte	0x02, 0x4a
	.zero		1
	.zero		1


	//----- nvinfo : EIATTR_EXIT_INSTR_OFFSETS
	.align		4
        /*003c*/ 	.byte	0x04, 0x1c
        /*003e*/ 	.short	(.L_67 - .L_66)


	//   ....[0]....
.L_66:
        /*0040*/ 	.word	0x00000520


	//   ....[1]....
        /*0044*/ 	.word	0x00000550


	//   ....[2]....
        /*0048*/ 	.word	0x000005a0


	//----- nvinfo : EIATTR_CRS_STACK_SIZE
	.align		4
.L_67:
        /*004c*/ 	.byte	0x04, 0x1e
        /*004e*/ 	.short	(.L_69 - .L_68)
.L_68:
        /*0050*/ 	.word	0x00000000


	//----- nvinfo : EIATTR_CBANK_PARAM_SIZE
	.align		4
.L_69:
        /*0054*/ 	.byte	0x03, 0x19
        /*0056*/ 	.short	0x0010


	//----- nvinfo : EIATTR_PARAM_CBANK
	.align		4
        /*0058*/ 	.byte	0x04, 0x0a
        /*005a*/ 	.short	(.L_71 - .L_70)
	.align		4
.L_70:
        /*005c*/ 	.word	index@(.nv.constant0._Z21max_reduction_opensegPfS_)
        /*0060*/ 	.short	0x0380
        /*0062*/ 	.short	0x0010


	//----- nvinfo : EIATTR_SW_WAR
	.align		4
.L_71:
        /*0064*/ 	.byte	0x04, 0x36
        /*0066*/ 	.short	(.L_73 - .L_72)
.L_72:
        /*0068*/ 	.word	0x00000008
.L_73:


//--------------------- .nv.info._Z21max_reduction_posenetPfS_ --------------------------
	.section	.nv.info._Z21max_reduction_posenetPfS_,"",@"SHT_CUDA_INFO"
	.sectionflags	@""
	.align	4


	//----- nvinfo : EIATTR_CUDA_API_VERSION
	.align		4
        /*0000*/ 	.byte	0x04, 0x37
        /*0002*/ 	.short	(.L_75 - .L_74)
.L_74:
        /*0004*/ 	.word	0x00000082


	//----- nvinfo : EIATTR_KPARAM_INFO
	.align		4
.L_75:
        /*0008*/ 	.byte	0x04, 0x17
        /*000a*/ 	.short	(.L_77 - .L_76)
.L_76:
        /*000c*/ 	.word	0x00000000
        /*0010*/ 	.short	0x0001
        /*0012*/ 	.short	0x0008
        /*0014*/ 	.byte	0x00, 0xf5, 0x21, 0x00


	//----- nvinfo : EIATTR_KPARAM_INFO
	.align		4
.L_77:
        /*0018*/ 	.byte	0x04, 0x17
        /*001a*/ 	.short	(.L_79 - .L_78)
.L_78:
        /*001c*/ 	.word	0x00000000
        /*0020*/ 	.short	0x0000
        /*0022*/ 	.short	0x0000
        /*0024*/ 	.byte	0x00, 0xf5, 0x21, 0x00


	//----- nvinfo : EIATTR_SPARSE_MMA_MASK
	.align		4
.L_79:
        /*0028*/ 	.byte	0x03, 0x50
        /*002a*/ 	.short	0x0000


	//----- nvinfo : EIATTR_MAXREG_COUNT
	.align		4
        /*002c*/ 	.byte	0x03, 0x1b
        /*002e*/ 	.short	0x00ff


	//----- nvinfo : EIATTR_NUM_BARRIERS
	.align		4
        /*0030*/ 	.byte	0x02, 0x4c
        /*0032*/ 	.byte	0x01
	.zero		1


	//----- nvinfo : EIATTR_MERCURY_ISA_VERSION
	.align		4
        /*0034*/ 	.byte	0x03, 0x5f
        /*0036*/ 	.short	0x0101


	//----- nvinfo : EIATTR_VRC_CTA_INIT_COUNT
	.align		4
        /*0038*/ 	.byte	0x02, 0x4a
	.zero		1
	.zero		1


	//----- nvinfo : EIATTR_EXIT_INSTR_OFFSETS
	.align		4
        /*003c*/ 	.byte	0x04, 0x1c
        /*003e*/ 	.short	(.L_81 - .L_80)


	//   ....[0]....
.L_80:
        /*0040*/ 	.word	0x000006a0


	//   ....[1]....
        /*0044*/ 	.word	0x000006d0


	//   ....[2]....
        /*0048*/ 	.word	0x00000720


	//----- nvinfo : EIATTR_CRS_STACK_SIZE
	.align		4
.L_81:
        /*004c*/ 	.byte	0x04, 0x1e
        /*004e*/ 	.short	(.L_83 - .L_82)
.L_82:
        /*0050*/ 	.word	0x00000000


	//----- nvinfo : EIATTR_CBANK_PARAM_SIZE
	.align		4
.L_83:
        /*0054*/ 	.byte	0x03, 0x19
        /*0056*/ 	.short	0x0010


	//----- nvinfo : EIATTR_PARAM_CBANK
	.align		4
        /*0058*/ 	.byte	0x04, 0x0a
        /*005a*/ 	.short	(.L_85 - .L_84)
	.align		4
.L_84:
        /*005c*/ 	.word	index@(.nv.constant0._Z21max_reduction_posenetPfS_)
        /*0060*/ 	.short	0x0380
        /*0062*/ 	.short	0x0010


	//----- nvinfo : EIATTR_SW_WAR
	.align		4
.L_85:
        /*0064*/ 	.byte	0x04, 0x36
        /*0066*/ 	.short	(.L_87 - .L_86)
.L_86:
        /*0068*/ 	.word	0x00000008
.L_87:


//--------------------- .nv.info._Z20max_reduction_resnetPfS_ --------------------------
	.section	.nv.info._Z20max_reduction_resnetPfS_,"",@"SHT_CUDA_INFO"
	.sectionflags	@""
	.align	4


	//----- nvinfo : EIATTR_CUDA_API_VERSION
	.align		4
        /*0000*/ 	.byte	0x04, 0x37
        /*0002*/ 	.short	(.L_89 - .L_88)
.L_88:
        /*0004*/ 	.word	0x00000082


	//----- nvinfo : EIATTR_KPARAM_INFO
	.align		4
.L_89:
        /*0008*/ 	.byte	0x04, 0x17
        /*000a*/ 	.short	(.L_91 - .L_90)
.L_90:
        /*000c*/ 	.word	0x00000000
        /*0010*/ 	.short	0x0001
        /*0012*/ 	.short	0x0008
        /*0014*/ 	.byte	0x00, 0xf5, 0x21, 0x00


	//----- nvinfo : EIATTR_KPARAM_INFO
	.align		4
.L_91:
        /*0018*/ 	.byte	0x04, 0x17
        /*001a*/ 	.short	(.L_93 - .L_92)
.L_92:
        /*001c*/ 	.word	0x00000000
        /*0020*/ 	.short	0x0000
        /*0022*/ 	.short	0x0000
        /*0024*/ 	.byte	0x00, 0xf5, 0x21, 0x00


	//----- nvinfo : EIATTR_SPARSE_MMA_MASK
	.align		4
.L_93:
        /*0028*/ 	.byte	0x03, 0x50
        /*002a*/ 	.short	0x0000


	//----- nvinfo : EIATTR_MAXREG_COUNT
	.align		4
        /*002c*/ 	.byte	0x03, 0x1b
        /*002e*/ 	.short	0x00ff


	//----- nvinfo : EIATTR_NUM_BARRIERS
	.align		4
        /*0030*/ 	.byte	0x02, 0x4c
        /*0032*/ 	.byte	0x01
	.zero		1


	//----- nvinfo : EIATTR_MERCURY_ISA_VERSION
	.align		4
        /*0034*/ 	.byte	0x03, 0x5f
        /*0036*/ 	.short	0x0101


	//----- nvinfo : EIATTR_VRC_CTA_INIT_COUNT
	.align		4
        /*0038*/ 	.byte	0x02, 0x4a
	.zero		1
	.zero		1


	//----- nvinfo : EIATTR_EXIT_INSTR_OFFSETS
	.align		4
        /*003c*/ 	.byte	0x04, 0x1c
        /*003e*/ 	.short	(.L_95 - .L_94)


	//   ....[0]....
.L_94:
        /*0040*/ 	.word	0x00000240


	//   ....[1]....
        /*0044*/ 	.word	0x00000290


	//----- nvinfo : EIATTR_CBANK_PARAM_SIZE
	.align		4
.L_95:
        /*0048*/ 	.byte	0x03, 0x19
        /*004a*/ 	.short	0x0010


	//----- nvinfo : EIATTR_PARAM_CBANK
	.align		4
        /*004c*/ 	.byte	0x04, 0x0a
        /*004e*/ 	.short	(.L_97 - .L_96)
	.align		4
.L_96:
        /*0050*/ 	.word	index@(.nv.constant0._Z20max_reduction_resnetPfS_)
        /*0054*/ 	.short	0x0380
        /*0056*/ 	.short	0x0010


	//----- nvinfo : EIATTR_SW_WAR
	.align		4
.L_97:
        /*0058*/ 	.byte	0x04, 0x36
        /*005a*/ 	.short	(.L_99 - .L_98)
.L_98:
        /*005c*/ 	.word	0x00000008
.L_99:


//--------------------- .nv.callgraph             --------------------------
	.section	.nv.callgraph,"",@"SHT_CUDA_CALLGRAPH"
	.align	4
	.sectionentsize	8
	.align		4
        /*0000*/ 	.word	0x00000000
	.align		4
        /*0004*/ 	.word	0xffffffff
	.align		4
        /*0008*/ 	.word	0x00000000
	.align		4
        /*000c*/ 	.word	0xfffffffe
	.align		4
        /*0010*/ 	.word	0x00000000
	.align		4
        /*0014*/ 	.word	0xfffffffd
	.align		4
        /*0018*/ 	.word	0x00000000
	.align		4
        /*001c*/ 	.word	0xfffffffc


//--------------------- .text._Z13sum_reductionPfS_ --------------------------
	.section	.text._Z13sum_reductionPfS_,"ax",@progbits
	.align	128
        .global         _Z13sum_reductionPfS_
        .type           _Z13sum_reductionPfS_,@function
        .size           _Z13sum_reductionPfS_,(.L_x_16 - _Z13sum_reductionPfS_)
        .other          _Z13sum_reductionPfS_,@"STO_CUDA_ENTRY STV_DEFAULT"
_Z13sum_reductionPfS_:
.text._Z13sum_reductionPfS_:
[----:B------:R-:W-:Y:S01]  /*0000*/  LDC R1, c[0x0][0x37c] ;  /* 0x0000df00ff017b82 */ /* 0x000fe20000000800 */
[----:B------:R-:W0:Y:S07]  /*0010*/  S2R R7, SR_CTAID.X ;  /* 0x0000000000077919 */ /* 0x000e2e0000002500 */
[----:B------:R-:W0:Y:S01]  /*0020*/  S2UR UR4, SR_CTAID.Y ;  /* 0x00000000000479c3 */ /* 0x000e220000002600 */
[----:B------:R-:W1:Y:S01]  /*0030*/  LDCU.64 UR6, c[0x0][0x358] ;  /* 0x00006b00ff0677ac */ /* 0x000e620008000a00 */
[----:B------:R-:W2:Y:S06]  /*0040*/  S2R R9, SR_TID.X ;  /* 0x0000000000097919 */ /* 0x000eac0000002100 */
[----:B------:R-:W0:Y:S01]  /*0050*/  LDC R0, c[0x0][0x370] ;  /* 0x0000dc00ff007b82 */ /* 0x000e220000000800 */
[----:B------:R-:W2:Y:S07]  /*0060*/  LDCU UR8, c[0x0][0x360] ;  /* 0x00006c00ff0877ac */ /* 0x000eae0008000800 */
[----:B------:R-:W3:Y:S01]  /*0070*/  LDC.64 R2, c[0x0][0x380] ;  /* 0x0000e000ff027b82 */ /* 0x000ee20000000a00 */
[----:B0-----:R-:W-:-:S04]  /*0080*/  IMAD R0, R0, UR4, R7 ;  /* 0x0000000400007c24 */ /* 0x001fc8000f8e0207 */
[----:B--2---:R-:W-:-:S04]  /*0090*/  IMAD R0, R0, UR8, R9 ;  /* 0x0000000800007c24 */ /* 0x004fc8000f8e0209 */
[----:B------:R-:W-:-:S04]  /*00a0*/  IMAD.SHL.U32 R5, R0, 0x10, RZ ;  /* 0x0000001000057824 */ /* 0x000fc800078e00ff */
[----:B---3--:R-:W-:-:S06]  /*00b0*/  IMAD.WIDE R2, R5, 0x4, R2 ;  /* 0x0000000405027825 */ /* 0x008fcc00078e0202 */
[----:B-1----:R-:W2:Y:S01]  /*00c0*/  LDG.E R2, desc[UR6][R2.64] ;  /* 0x0000000602027981 */ /* 0x002ea2000c1e1900 */
[----:B------:R-:W0:Y:S01]  /*00d0*/  S2UR UR5, SR_CgaCtaId ;  /* 0x00000000000579c3 */ /* 0x000e220000008800 */
[----:B------:R-:W-:Y:S01]  /*00e0*/  UMOV UR4, 0x400 ;  /* 0x0000040000047882 */ /* 0x000fe20000000000 */
[----:B------:R-:W-:Y:S01]  /*00f0*/  UISETP.GE.U32.AND UP0, UPT, UR8, 0x2, UPT ;  /* 0x000000020800788c */ /* 0x000fe2000bf06070 */
[----:B------:R-:W-:Y:S01]  /*0100*/  ISETP.NE.AND P0, PT, R9, RZ, PT ;  /* 0x000000ff0900720c */ /* 0x000fe20003f05270 */
[----:B0-----:R-:W-:-:S06]  /*0110*/  ULEA UR4, UR5, UR4, 0x18 ;  /* 0x0000000405047291 */ /* 0x001fcc000f8ec0ff */
[----:B------:R-:W-:-:S05]  /*0120*/  LEA R5, R9, UR4, 0x2 ;  /* 0x0000000409057c11 */ /* 0x000fca000f8e10ff */
[----:B--2---:R0:W-:Y:S01]  /*0130*/  STS [R5], R2 ;  /* 0x0000000205007388 */ /* 0x0041e20000000800 */
[----:B------:R-:W-:Y:S06]  /*0140*/  BAR.SYNC.DEFER_BLOCKING 0x0 ;  /* 0x0000000000007b1d */ /* 0x000fec0000010000 */
[----:B------:R-:W-:Y:S05]  /*0150*/  BRA.U !UP0, `(.L_x_0) ;  /* 0x0000000108307547 */ /* 0x000fea000b800000 */
[----:B------:R-:W-:-:S07]  /*0160*/  IMAD.U32 R0, RZ, RZ, UR8 ;  /* 0x00000008ff007e24 */ /* 0x000fce000f8e00ff */
.L_x_1:
[----:B------:R-:W-:-:S04]  /*0170*/  SHF.R.U32.HI R4, RZ, 0x1, R0 ;  /* 0x00000001ff047819 */ /* 0x000fc80000011600 */
[----:B------:R-:W-:-:S13]  /*0180*/  ISETP.GE.U32.AND P1, PT, R9, R4, PT ;  /* 0x000000040900720c */ /* 0x000fda0003f26070 */
[----:B------:R-:W-:Y:S01]  /*0190*/  @!P1 LEA R3, R4, R5, 0x2 ;  /* 0x0000000504039211 */ /* 0x000fe200078e10ff */
[----:B0-----:R-:W-:Y:S05]  /*01a0*/  @!P1 LDS R2, [R5] ;  /* 0x0000000005029984 */ /* 0x001fea0000000800 */
[----:B------:R-:W0:Y:S02]  /*01b0*/  @!P1 LDS R3, [R3] ;  /* 0x0000000003039984 */ /* 0x000e240000000800 */
[----:B0-----:R-:W-:-:S05]  /*01c0*/  @!P1 FMNMX R2, R2, R3, !PT ;  /* 0x0000000302029209 */ /* 0x001fca0007800000 */
[----:B------:R1:W-:Y:S01]  /*01d0*/  @!P1 STS [R5], R2 ;  /* 0x0000000205009388 */ /* 0x0003e20000000800 */
[----:B------:R-:W-:Y:S01]  /*01e0*/  BAR.SYNC.DEFER_BLOCKING 0x0 ;  /* 0x0000000000007b1d */ /* 0x000fe20000010000 */
[----:B------:R-:W-:Y:S01]  /*01f0*/  ISETP.GT.U32.AND P1, PT, R0, 0x3, PT ;  /* 0x000000030000780c */ /* 0x000fe20003f24070 */
[----:B------:R-:W-:-:S12]  /*0200*/  IMAD.MOV.U32 R0, RZ, RZ, R4 ;  /* 0x000000ffff007224 */ /* 0x000fd800078e0004 */
[----:B-1----:R-:W-:Y:S05]  /*0210*/  @P1 BRA `(.L_x_1) ;  /* 0xfffffffc00d41947 */ /* 0x002fea000383ffff */
.L_x_0:
[----:B------:R-:W-:Y:S05]  /*0220*/  @P0 EXIT ;  /* 0x000000000000094d */ /* 0x000fea0003800000 */
[----:B------:R-:W1:Y:S01]  /*0230*/  S2UR UR5, SR_CgaCtaId ;  /* 0x00000000000579c3 */ /* 0x000e620000008800 */
[----:B------:R-:W-:-:S07]  /*0240*/  UMOV UR4, 0x400 ;  /* 0x0000040000047882 */ /* 0x000fce0000000000 */
[----:B0-----:R-:W0:Y:S01]  /*0250*/  LDC.64 R2, c[0x0][0x388] ;  /* 0x0000e200ff027b82 */ /* 0x001e220000000a00 */
[----:B-1----:R-:W-:Y:S01]  /*0260*/  ULEA UR4, UR5, UR4, 0x18 ;  /* 0x0000000405047291 */ /* 0x002fe2000f8ec0ff */
[----:B0-----:R-:W-:-:S08]  /*0270*/  IMAD.WIDE.U32 R2, R7, 0x4, R2 ;  /* 0x0000000407027825 */ /* 0x001fd000078e0002 */
[----:B------:R-:W0:Y:S04]  /*0280*/  LDS R5, [UR4] ;  /* 0x00000004ff057984 */ /* 0x000e280008000800 */
[----:B0-----:R-:W-:Y:S01]  /*0290*/  STG.E desc[UR6][R2.64], R5 ;  /* 0x0000000502007986 */ /* 0x001fe2000c101906 */
[----:B------:R-:W-:Y:S05]  /*02a0*/  EXIT ;  /* 0x000000000000794d */ /* 0x000fea0003800000 */
.L_x_2:
[----:B------:R-:W-:-:S00]  /*02b0*/  BRA `(.L_x_2) ;  /* 0xfffffffc00fc7947 */ /* 0x000fc0000383ffff */
[----:B------:R-:W-:-:S00]  /*02c0*/  NOP ;  /* 0x0000000000007918 */ /* 0x000fc00000000000 */
        /* <DEDUP_REMOVED lines=11> */
.L_x_16:


//--------------------- .text._Z13check_posenetPfPiS0_ --------------------------
	.section	.text._Z13check_posenetPfPiS0_,"ax",@progbits
	.align	128
        .global         _Z13check_posenetPfPiS0_
        .type           _Z13check_posenetPfPiS0_,@function
        .size           _Z13check_posenetPfPiS0_,(.L_x_17 - _Z13check_posenetPfPiS0_)
        .other          _Z13check_posenetPfPiS0_,@"STO_CUDA_ENTRY STV_DEFAULT"
_Z13check_posenetPfPiS0_:
.text._Z13check_posenetPfPiS0_:
[----:B------:R-:W-:Y:S01]  /*0000*/  LDC R1, c[0x0][0x37c] ;  /* 0x0000df00ff017b82 */ /* 0x000fe20000000800 */
[----:B------:R-:W0:Y:S07]  /*0010*/  S2R R7, SR_CTAID.X ;  /* 0x0000000000077919 */ /* 0x000e2e0000002500 */
[----:B------:R-:W1:Y:S01]  /*0020*/  LDC.64 R2, c[0x0][0x380] ;  /* 0x0000e000ff027b82 */ /* 0x000e620000000a00 */
[----:B------:R-:W0:Y:S01]  /*0030*/  LDCU UR6, c[0x0][0x360] ;  /* 0x00006c00ff0677ac */ /* 0x000e220008000800 */
[----:B------:R-:W0:Y:S01]  /*0040*/  S2R R0, SR_TID.X ;  /* 0x0000000000007919 */ /* 0x000e220000002100 */
[----:B------:R-:W2:Y:S01]  /*0050*/  LDCU.64 UR4, c[0x0][0x358] ;  /* 0x00006b00ff0477ac */ /* 0x000ea20008000a00 */
[----:B0-----:R-:W-:-:S04]  /*0060*/  IMAD R5, R7, UR6, R0 ;  /* 0x0000000607057c24 */ /* 0x001fc8000f8e0200 */
[----:B-1----:R-:W-:Y:S02]  /*0070*/  IMAD.WIDE R2, R5, 0x4, R2 ;  /* 0x0000000405027825 */ /* 0x002fe400078e0202 */
[----:B------:R-:W0:Y:S04]  /*0080*/  LDC.64 R4, c[0x0][0x390] ;  /* 0x0000e400ff047b82 */ /* 0x000e280000000a00 */
[----:B--2---:R-:W2:Y:S01]  /*0090*/  LDG.E R2, desc[UR4][R2.64] ;  /* 0x0000000402027981 */ /* 0x004ea2000c1e1900 */
[----:B------:R-:W-:Y:S01]  /*00a0*/  BSSY.RECONVERGENT B0, `(.L_x_3) ;  /* 0x000000b000007945 */ /* 0x000fe20003800200 */
[----:B------:R-:W-:Y:S01]  /*00b0*/  ISETP.NE.AND P0, PT, R0, RZ, PT ;  /* 0x000000ff0000720c */ /* 0x000fe20003f05270 */
[----:B0-----:R-:W-:Y:S01]  /*00c0*/  IMAD.WIDE.U32 R4, R7, 0x4, R4 ;  /* 0x0000000407047825 */ /* 0x001fe200078e0004 */
[----:B--2---:R-:W-:-:S13]  /*00d0*/  FSETP.GT.AND P1, PT, R2, 0.80000001192092895508, PT ;  /* 0x3f4ccccd0200780b */ /* 0x004fda0003f24000 */
[----:B------:R-:W-:Y:S05]  /*00e0*/  @!P1 BRA `(.L_x_4) ;  /* 0x0000000000189947 */ /* 0x000fea0003800000 */
[----:B------:R-:W0:Y:S01]  /*00f0*/  S2R R0, SR_LANEID ;  /* 0x0000000000007919 */ /* 0x000e220000000000 */
[----:B------:R-:W-:Y:S02]  /*0100*/  VOTEU.ANY UR6, UPT, PT ;  /* 0x0000000000067886 */ /* 0x000fe400038e0100 */
[----:B------:R-:W-:Y:S02]  /*0110*/  UFLO.U32 UR7, UR6 ;  /* 0x00000006000772bd */ /* 0x000fe400080e0000 */
[----:B------:R-:W1:Y:S04]  /*0120*/  POPC R3, UR6 ;  /* 0x0000000600037d09 */ /* 0x000e680008000000 */
[----:B0-----:R-:W-:-:S13]  /*0130*/  ISETP.EQ.U32.AND P1, PT, R0, UR7, PT ;  /* 0x0000000700007c0c */ /* 0x001fda000bf22070 */
[----:B-1----:R0:W-:Y:S02]  /*0140*/  @P1 REDG.E.ADD.STRONG.GPU desc[UR4][R4.64], R3 ;  /* 0x000000030400198e */ /* 0x0021e4000c12e104 */
.L_x_4:
[----:B------:R-:W-:Y:S05]  /*0150*/  BSYNC.RECONVERGENT B0 ;  /* 0x0000000000007941 */ /* 0x000fea0003800200 */
.L_x_3:
[----:B------:R-:W-:Y:S05]  /*0160*/  @P0 EXIT ;  /* 0x000000000000094d */ /* 0x000fea0003800000 */
[----:B0-----:R-:W2:Y:S02]  /*0170*/  LDG.E R4, desc[UR4][R4.64] ;  /* 0x0000000404047981 */ /* 0x001ea4000c1e1900 */
[----:B--2---:R-:W-:-:S13]  /*0180*/  ISETP.GE.AND P0, PT, R4, 0x9, PT ;  /* 0x000000090400780c */ /* 0x004fda0003f06270 */
[----:B------:R-:W-:Y:S05]  /*0190*/  @!P0 EXIT ;  /* 0x000000000000894d */ /* 0x000fea0003800000 */
[----:B------:R-:W0:Y:S01]  /*01a0*/  LDC.64 R2, c[0x0][0x388] ;  /* 0x0000e200ff027b82 */ /* 0x000e220000000a00 */
[----:B------:R-:W-:Y:S02]  /*01b0*/  HFMA2 R5, -RZ, RZ, 0, 5.9604644775390625e-08 ;  /* 0x00000001ff057431 */ /* 0x000fe400000001ff */
[----:B0-----:R-:W-:-:S05]  /*01c0*/  IMAD.WIDE.U32 R2, R7, 0x4, R2 ;  /* 0x0000000407027825 */ /* 0x001fca00078e0002 */
[----:B------:R-:W-:Y:S01]  /*01d0*/  STG.E desc[UR4][R2.64], R5 ;  /* 0x0000000502007986 */ /* 0x000fe2000c101904 */
[----:B------:R-:W-:Y:S05]  /*01e0*/  EXIT ;  /* 0x000000000000794d */ /* 0x000fea0003800000 */
.L_x_5:
        /* <DEDUP_REMOVED lines=9> */
.L_x_17:


//--------------------- .text._Z21max_reduction_opensegPfS_ --------------------------
	.section	.text._Z21max_reduction_opensegPfS_,"ax",@progbits
	.align	128
        .global         _Z21max_reduction_opensegPfS_
        .type           _Z21max_reduction_opensegPfS_,@function
        .size           _Z21max_reduction_opensegPfS_,(.L_x_18 - _Z21max_reduction_opensegPfS_)
        .other          _Z21max_reduction_opensegPfS_,@"STO_CUDA_ENTRY STV_DEFAULT"
_Z21max_reduction_opensegPfS_:
.text._Z21max_reduction_opensegPfS_:
        /* <DEDUP_REMOVED lines=10> */
[----:B------:R-:W-:-:S04]  /*00a0*/  IMAD R5, R5, 0x130, RZ ;  /* 0x0000013005057824 */ /* 0x000fc800078e02ff */
[----:B---3--:R-:W-:-:S05]  /*00b0*/  IMAD.WIDE R2, R5, 0x4, R2 ;  /* 0x0000000405027825 */ /* 0x008fca00078e0202 */
[----:B-1----:R-:W2:Y:S04]  /*00c0*/  LDG.E R17, desc[UR4][R2.64] ;  /* 0x0000000402117981 */ /* 0x002ea8000c1e1900 */
[----:B------:R-:W3:Y:S04]  /*00d0*/  LDG.E R18, desc[UR4][R2.64+0x4] ;  /* 0x0000040402127981 */ /* 0x000ee8000c1e1900 */
[----:B------:R-:W4:Y:S04]  /*00e0*/  LDG.E R20, desc[UR4][R2.64+0x8] ;  /* 0x0000080402147981 */ /* 0x000f28000c1e1900 */
[----:B------:R-:W5:Y:S04]  /*00f0*/  LDG.E R22, desc[UR4][R2.64+0xc] ;  /* 0x00000c0402167981 */ /* 0x000f68000c1e1900 */
        /* <DEDUP_REMOVED lines=14> */
[----:B------:R0:W5:Y:S01]  /*01e0*/  LDG.E R16, desc[UR4][R2.64+0x48] ;  /* 0x0000480402107981 */ /* 0x000162000c1e1900 */
[----:B------:R-:W-:Y:S01]  /*01f0*/  BSSY.RECONVERGENT B0, `(.L_x_6) ;  /* 0x0000031000007945 */ /* 0x000fe20003800200 */
[----:B0-----:R-:W0:Y:S01]  /*0200*/  S2R R3, SR_CgaCtaId ;  /* 0x0000000000037919 */ /* 0x001e220000008800 */
[----:B------:R-:W-:-:S04]  /*0210*/  MOV R2, 0x400 ;  /* 0x0000040000027802 */ /* 0x000fc80000000f00 */
[----:B0-----:R-:W-:-:S05]  /*0220*/  LEA R3, R3, R2, 0x18 ;  /* 0x0000000203037211 */ /* 0x001fca00078ec0ff */
[----:B------:R-:W-:Y:S01]  /*0230*/  IMAD R3, R0, 0x4, R3 ;  /* 0x0000000400037824 */ /* 0x000fe200078e0203 */
[----:B--2---:R-:W-:-:S04]  /*0240*/  FMNMX R17, RZ, R17, !PT ;  /* 0x00000011ff117209 */ /* 0x004fc80007800000 */
[----:B---3--:R-:W-:-:S04]  /*0250*/  FSETP.GT.AND P0, PT, R18, R17, PT ;  /* 0x000000111200720b */ /* 0x008fc80003f04000 */
[----:B------:R-:W-:-:S04]  /*0260*/  FSEL R17, R18, R17, P0 ;  /* 0x0000001112117208 */ /* 0x000fc80000000000 */
[----:B----4-:R-:W-:-:S04]  /*0270*/  FSETP.GT.AND P0, PT, R20, R17, PT ;  /* 0x000000111400720b */ /* 0x010fc80003f04000 */
[----:B------:R-:W-:-:S04]  /*0280*/  FSEL R17, R20, R17, P0 ;  /* 0x0000001114117208 */ /* 0x000fc80000000000 */
[----:B-----5:R-:W-:-:S04]  /*0290*/  FSETP.GT.AND P0, PT, R22, R17, PT ;  /* 0x000000111600720b */ /* 0x020fc80003f04000 */
[----:B------:R-:W-:-:S04]  /*02a0*/  FSEL R17, R22, R17, P0 ;  /* 0x0000001116117208 */ /* 0x000fc80000000000 */
[----:B------:R-:W-:-:S04]  /*02b0*/  FSETP.GT.AND P0, PT, R24, R17, PT ;  /* 0x000000111800720b */ /* 0x000fc80003f04000 */
        /* <DEDUP_REMOVED lines=26> */
[----:B------:R-:W-:Y:S02]  /*0460*/  FSEL R7, R6, R7, P0 ;  /* 0x0000000706077208 */ /* 0x000fe40000000000 */
[----:B------:R-:W-:Y:S02]  /*0470*/  LOP3.LUT P0, R4, R4, UR6, RZ, 0xfc, !PT ;  /* 0x0000000604047c12 */ /* 0x000fe4000f80fcff */
[-C--:B------:R-:W-:Y:S02]  /*0480*/  FSETP.GT.AND P1, PT, R16, R7.reuse, PT ;  /* 0x000000071000720b */ /* 0x080fe40003f24000 */
[----:B------:R-:W-:Y:S02]  /*0490*/  ISETP.NE.AND P2, PT, R4, RZ, PT ;  /* 0x000000ff0400720c */ /* 0x000fe40003f45270 */
[----:B------:R-:W-:-:S04]  /*04a0*/  FSEL R7, R16, R7, P1 ;  /* 0x0000000710077208 */ /* 0x000fc80000800000 */
[----:B------:R-:W-:-:S03]  /*04b0*/  FSETP.GT.AND P1, PT, R7, 0.80000001192092895508, PT ;  /* 0x3f4ccccd0700780b */ /* 0x000fc60003f24000 */
[----:B------:R0:W-:Y:S01]  /*04c0*/  @!P0 STS [R3], RZ ;  /* 0x000000ff03008388 */ /* 0x0001e20000000800 */
[----:B------:R-:W-:Y:S09]  /*04d0*/  BAR.SYNC.DEFER_BLOCKING 0x0 ;  /* 0x0000000000007b1d */ /* 0x000ff20000010000 */
[----:B0-----:R-:W-:Y:S05]  /*04e0*/  @!P1 BRA `(.L_x_7) ;  /* 0x0000000000049947 */ /* 0x001fea0003800000 */
[----:B------:R0:W-:Y:S02]  /*04f0*/  ATOMS.POPC.INC.32 RZ, [R3+URZ] ;  /* 0x0000000003ff7f8c */ /* 0x0001e4000d8000ff */
.L_x_7:
[----:B------:R-:W-:Y:S05]  /*0500*/  BSYNC.RECONVERGENT B0 ;  /* 0x0000000000007941 */ /* 0x000fea0003800200 */
.L_x_6:
[----:B------:R-:W-:Y:S06]  /*0510*/  BAR.SYNC.DEFER_BLOCKING 0x0 ;  /* 0x0000000000007b1d */ /* 0x000fec0000010000 */
[----:B------:R-:W-:Y:S05]  /*0520*/  @P2 EXIT ;  /* 0x000000000000294d */ /* 0x000fea0003800000 */
[----:B0-----:R-:W0:Y:S02]  /*0530*/  LDS R3, [R3] ;  /* 0x0000000003037984 */ /* 0x001e240000000800 */
[----:B0-----:R-:W-:-:S13]  /*0540*/  ISETP.GE.AND P0, PT, R3, 0x2, PT ;  /* 0x000000020300780c */ /* 0x001fda0003f06270 */
[----:B------:R-:W-:Y:S05]  /*0550*/  @!P0 EXIT ;  /* 0x000000000000894d */ /* 0x000fea0003800000 */
[----:B------:R-:W0:Y:S01]  /*0560*/  LDC.64 R2, c[0x0][0x388] ;  /* 0x0000e200ff027b82 */ /* 0x000e220000000a00 */
[----:B------:R-:W-:Y:S02]  /*0570*/  IMAD.MOV.U32 R5, RZ, RZ, 0x3f800000 ;  /* 0x3f800000ff057424 */ /* 0x000fe400078e00ff */
[----:B0-----:R-:W-:-:S05]  /*0580*/  IMAD.WIDE.U32 R2, R0, 0x4, R2 ;  /* 0x0000000400027825 */ /* 0x001fca00078e0002 */
[----:B------:R-:W-:Y:S01]  /*0590*/  STG.E desc[UR4][R2.64], R5 ;  /* 0x0000000502007986 */ /* 0x000fe2000c101904 */
[----:B------:R-:W-:Y:S05]  /*05a0*/  EXIT ;  /* 0x000000000000794d */ /* 0x000fea0003800000 */
.L_x_8:
        /* <DEDUP_REMOVED lines=13> */
.L_x_18:


//--------------------- .text._Z21max_reduction_posenetPfS_ --------------------------
	.section	.text._Z21max_reduction_posenetPfS_,"ax",@progbits
	.align	128
        .global         _Z21max_reduction_posenetPfS_
        .type           _Z21max_reduction_posenetPfS_,@function
        .size           _Z21max_reduction_posenetPfS_,(.L_x_19 - _Z21max_reduction_posenetPfS_)
        .other          _Z21max_reduction_posenetPfS_,@"STO_CUDA_ENTRY STV_DEFAULT"
_Z21max_reduction_posenetPfS_:
.text._Z21max_reduction_posenetPfS_:
[----:B------:R-:W-:Y:S01]  /*0000*/  LDC R1, c[0x0][0x37c] ;  /* 0x0000df00ff017b82 */ /* 0x000fe20000000800 */
[----:B------:R-:W0:Y:S07]  /*0010*/  S2R R0, SR_CTAID.X ;  /* 0x0000000000007919 */ /* 0x000e2e0000002500 */
[----:B------:R-:W1:Y:S01]  /*0020*/  LDC.64 R2, c[0x0][0x380] ;  /* 0x0000e000ff027b82 */ /* 0x000e620000000a00 */
[----:B------:R-:W-:Y:S01]  /*0030*/  IMAD.MOV.U32 R16, RZ, RZ, RZ ;  /* 0x000000ffff107224 */ /* 0x000fe200078e00ff */
[----:B------:R-:W2:Y:S01]  /*0040*/  LDCU.64 UR6, c[0x0][0x358] ;  /* 0x00006b00ff0677ac */ /* 0x000ea20008000a00 */
[----:B------:R-:W3:Y:S01]  /*0050*/  S2R R14, SR_TID.X ;  /* 0x00000000000e7919 */ /* 0x000ee20000002100 */
[----:B------:R-:W-:Y:S01]  /*0060*/  UMOV UR4, 0x80 ;  /* 0x0000008000047882 */ /* 0x000fe20000000000 */
[----:B0-----:R-:W-:-:S05]  /*0070*/  IMAD R5, R0, 0x2400, RZ ;  /* 0x0000240000057824 */ /* 0x001fca00078e02ff */
[----:B---3--:R-:W-:-:S05]  /*0080*/  LOP3.LUT R5, R14, R5, RZ, 0xfc, !PT ;  /* 0x000000050e057212 */ /* 0x008fca00078efcff */
[----:B--2---:R-:W-:-:S07]  /*0090*/  VIADD R15, R5, 0x80 ;  /* 0x00000080050f7836 */ /* 0x004fce0000000000 */
.L_x_9:
[C---:B------:R-:W-:Y:S02]  /*00a0*/  VIADD R5, R15.reuse, 0xffffff80 ;  /* 0xffffff800f057836 */ /* 0x040fe40000000000 */
[----:B------:R-:W-:Y:S02]  /*00b0*/  VIADD R7, R15, 0xffffff90 ;  /* 0xffffff900f077836 */ /* 0x000fe40000000000 */
[----:B-1----:R-:W-:-:S05]  /*00c0*/  IMAD.WIDE.U32 R4, R5, 0x4, R2 ;  /* 0x0000000405047825 */ /* 0x002fca00078e0002 */
[----:B------:R0:W2:Y:S01]  /*00d0*/  LDG.E R17, desc[UR6][R4.64] ;  /* 0x0000000604117981 */ /* 0x0000a2000c1e1900 */
[----:B------:R-:W-:-:S04]  /*00e0*/  IMAD.WIDE.U32 R6, R7, 0x4, R2 ;  /* 0x0000000407067825 */ /* 0x000fc800078e0002 */
[C---:B------:R-:W-:Y:S01]  /*00f0*/  VIADD R9, R15.reuse, 0xffffffa0 ;  /* 0xffffffa00f097836 */ /* 0x040fe20000000000 */
[----:B------:R1:W3:Y:S01]  /*0100*/  LDG.E R18, desc[UR6][R6.64] ;  /* 0x0000000606127981 */ /* 0x0002e2000c1e1900 */
[----:B------:R-:W-:Y:S02]  /*0110*/  VIADD R11, R15, 0xffffffb0 ;  /* 0xffffffb00f0b7836 */ /* 0x000fe40000000000 */
[----:B------:R-:W-:-:S05]  /*0120*/  IMAD.WIDE.U32 R8, R9, 0x4, R2 ;  /* 0x0000000409087825 */ /* 0x000fca00078e0002 */
[----:B------:R4:W5:Y:S01]  /*0130*/  LDG.E R19, desc[UR6][R8.64] ;  /* 0x0000000608137981 */ /* 0x000962000c1e1900 */
[----:B------:R-:W-:-:S04]  /*0140*/  IMAD.WIDE.U32 R10, R11, 0x4, R2 ;  /* 0x000000040b0a7825 */ /* 0x000fc800078e0002 */
[C---:B------:R-:W-:Y:S01]  /*0150*/  VIADD R27, R15.reuse, 0xffffffc0 ;  /* 0xffffffc00f1b7836 */ /* 0x040fe20000000000 */
[----:B------:R-:W5:Y:S01]  /*0160*/  LDG.E R20, desc[UR6][R10.64] ;  /* 0x000000060a147981 */ /* 0x000f62000c1e1900 */
[----:B------:R-:W-:Y:S02]  /*0170*/  VIADD R29, R15, 0xffffffd0 ;  /* 0xffffffd00f1d7836 */ /* 0x000fe40000000000 */
[----:B------:R-:W-:-:S05]  /*0180*/  IMAD.WIDE.U32 R26, R27, 0x4, R2 ;  /* 0x000000041b1a7825 */ /* 0x000fca00078e0002 */
[----:B------:R-:W5:Y:S01]  /*0190*/  LDG.E R21, desc[UR6][R26.64] ;  /* 0x000000061a157981 */ /* 0x000f62000c1e1900 */
[----:B------:R-:W-:-:S04]  /*01a0*/  IMAD.WIDE.U32 R28, R29, 0x4, R2 ;  /* 0x000000041d1c7825 */ /* 0x000fc800078e0002 */
[C---:B0-----:R-:W-:Y:S01]  /*01b0*/  VIADD R5, R15.reuse, 0xffffffe0 ;  /* 0xffffffe00f057836 */ /* 0x041fe20000000000 */
[----:B------:R-:W5:Y:S01]  /*01c0*/  LDG.E R25, desc[UR6][R28.64] ;  /* 0x000000061c197981 */ /* 0x000f62000c1e1900 */
[----:B-1----:R-:W-:Y:S02]  /*01d0*/  VIADD R7, R15, 0xfffffff0 ;  /* 0xfffffff00f077836 */ /* 0x002fe40000000000 */
[----:B------:R-:W-:-:S05]  /*01e0*/  IMAD.WIDE.U32 R4, R5, 0x4, R2 ;  /* 0x0000000405047825 */ /* 0x000fca00078e0002 */
[----:B------:R0:W5:Y:S01]  /*01f0*/  LDG.E R24, desc[UR6][R4.64] ;  /* 0x0000000604187981 */ /* 0x000162000c1e1900 */
[----:B------:R-:W-:-:S05]  /*0200*/  IMAD.WIDE.U32 R6, R7, 0x4, R2 ;  /* 0x0000000407067825 */ /* 0x000fca00078e0002 */
[----:B------:R1:W5:Y:S01]  /*0210*/  LDG.E R23, desc[UR6][R6.64] ;  /* 0x0000000606177981 */ /* 0x000362000c1e1900 */
[----:B------:R-:W-:-:S04]  /*0220*/  IMAD.WIDE.U32 R12, R15, 0x4, R2 ;  /* 0x000000040f0c7825 */ /* 0x000fc800078e0002 */
[----:B----4-:R-:W-:Y:S01]  /*0230*/  VIADD R9, R15, 0x10 ;  /* 0x000000100f097836 */ /* 0x010fe20000000000 */
[----:B------:R4:W5:Y:S03]  /*0240*/  LDG.E R22, desc[UR6][R12.64] ;  /* 0x000000060c167981 */ /* 0x000966000c1e1900 */
[----:B0-----:R-:W-:-:S04]  /*0250*/  IMAD.WIDE.U32 R4, R9, 0x4, R2 ;  /* 0x0000000409047825 */ /* 0x001fc800078e0002 */
[----:B------:R-:W-:Y:S01]  /*0260*/  VIADD R9, R15, 0x20 ;  /* 0x000000200f097836 */ /* 0x000fe20000000000 */
[----:B------:R0:W5:Y:S03]  /*0270*/  LDG.E R26, desc[UR6][R4.64] ;  /* 0x00000006041a7981 */ /* 0x000166000c1e1900 */
[----:B-1----:R-:W-:-:S04]  /*0280*/  IMAD.WIDE.U32 R6, R9, 0x4, R2 ;  /* 0x0000000409067825 */ /* 0x002fc800078e0002 */
[C---:B------:R-:W-:Y:S01]  /*0290*/  VIADD R9, R15.reuse, 0x30 ;  /* 0x000000300f097836 */ /* 0x040fe20000000000 */
[----:B------:R1:W5:Y:S01]  /*02a0*/  LDG.E R27, desc[UR6][R6.64] ;  /* 0x00000006061b7981 */ /* 0x000362000c1e1900 */
[----:B------:R-:W-:Y:S02]  /*02b0*/  VIADD R11, R15, 0x40 ;  /* 0x000000400f0b7836 */ /* 0x000fe40000000000 */
[----:B------:R-:W-:-:S04]  /*02c0*/  IMAD.WIDE.U32 R8, R9, 0x4, R2 ;  /* 0x0000000409087825 */ /* 0x000fc800078e0002 */
[--C-:B------:R-:W-:Y:S02]  /*02d0*/  IMAD.WIDE.U32 R10, R11, 0x4, R2.reuse ;  /* 0x000000040b0a7825 */ /* 0x100fe400078e0002 */
[----:B------:R-:W5:Y:S02]  /*02e0*/  LDG.E R8, desc[UR6][R8.64] ;  /* 0x0000000608087981 */ /* 0x000f64000c1e1900 */
[C---:B----4-:R-:W-:Y:S02]  /*02f0*/  VIADD R13, R15.reuse, 0x50 ;  /* 0x000000500f0d7836 */ /* 0x050fe40000000000 */
[----:B------:R-:W4:Y:S01]  /*0300*/  LDG.E R10, desc[UR6][R10.64] ;  /* 0x000000060a0a7981 */ /* 0x000f22000c1e1900 */
[----:B0-----:R-:W-:Y:S02]  /*0310*/  VIADD R5, R15, 0x60 ;  /* 0x000000600f057836 */ /* 0x001fe40000000000 */
[----:B------:R-:W-:-:S04]  /*0320*/  IMAD.WIDE.U32 R12, R13, 0x4, R2 ;  /* 0x000000040d0c7825 */ /* 0x000fc800078e0002 */
[--C-:B------:R-:W-:Y:S02]  /*0330*/  IMAD.WIDE.U32 R4, R5, 0x4, R2.reuse ;  /* 0x0000000405047825 */ /* 0x100fe400078e0002 */
[----:B------:R-:W4:Y:S02]  /*0340*/  LDG.E R12, desc[UR6][R12.64] ;  /* 0x000000060c0c7981 */ /* 0x000f24000c1e1900 */
[----:B-1----:R-:W-:Y:S02]  /*0350*/  VIADD R7, R15, 0x70 ;  /* 0x000000700f077836 */ /* 0x002fe40000000000 */
[----:B------:R-:W4:Y:S02]  /*0360*/  LDG.E R4, desc[UR6][R4.64] ;  /* 0x0000000604047981 */ /* 0x000f24000c1e1900 */
[----:B------:R-:W-:-:S06]  /*0370*/  IMAD.WIDE.U32 R6, R7, 0x4, R2 ;  /* 0x0000000407067825 */ /* 0x000fcc00078e0002 */
[----:B------:R-:W4:Y:S01]  /*0380*/  LDG.E R6, desc[UR6][R6.64] ;  /* 0x0000000606067981 */ /* 0x000f22000c1e1900 */
[----:B------:R-:W-:Y:S01]  /*0390*/  UIADD3 UR4, UPT, UPT, UR4, 0x100, URZ ;  /* 0x0000010004047890 */ /* 0x000fe2000fffe0ff */
[----:B------:R-:W-:-:S03]  /*03a0*/  VIADD R15, R15, 0x100 ;  /* 0x000001000f0f7836 */ /* 0x000fc60000000000 */
[----:B------:R-:W-:Y:S01]  /*03b0*/  UISETP.NE.AND UP0, UPT, UR4, 0x24080, UPT ;  /* 0x000240800400788c */ /* 0x000fe2000bf05270 */
[----:B--2---:R-:W-:-:S04]  /*03c0*/  FSETP.GT.AND P0, PT, R17, R16, PT ;  /* 0x000000101100720b */ /* 0x004fc80003f04000 */
[----:B------:R-:W-:-:S04]  /*03d0*/  FSEL R17, R17, R16, P0 ;  /* 0x0000001011117208 */ /* 0x000fc80000000000 */
[----:B---3--:R-:W-:-:S04]  /*03e0*/  FSETP.GT.AND P0, PT, R18, R17, PT ;  /* 0x000000111200720b */ /* 0x008fc80003f04000 */
        /* <DEDUP_REMOVED lines=21> */
[----:B----4-:R-:W-:-:S04]  /*0540*/  FSETP.GT.AND P0, PT, R10, R27, PT ;  /* 0x0000001b0a00720b */ /* 0x010fc80003f04000 */
[----:B------:R-:W-:-:S04]  /*0550*/  FSEL R27, R10, R27, P0 ;  /* 0x0000001b0a1b7208 */ /* 0x000fc80000000000 */
[----:B------:R-:W-:-:S04]  /*0560*/  FSETP.GT.AND P0, PT, R12, R27, PT ;  /* 0x0000001b0c00720b */ /* 0x000fc80003f04000 */
[----:B------:R-:W-:-:S04]  /*0570*/  FSEL R27, R12, R27, P0 ;  /* 0x0000001b0c1b7208 */ /* 0x000fc80000000000 */
[----:B------:R-:W-:-:S04]  /*0580*/  FSETP.GT.AND P0, PT, R4, R27, PT ;  /* 0x0000001b0400720b */ /* 0x000fc80003f04000 */
[----:B------:R-:W-:-:S04]  /*0590*/  FSEL R27, R4, R27, P0 ;  /* 0x0000001b041b7208 */ /* 0x000fc80000000000 */
[----:B------:R-:W-:-:S04]  /*05a0*/  FSETP.GT.AND P0, PT, R6, R27, PT ;  /* 0x0000001b0600720b */ /* 0x000fc80003f04000 */
[----:B------:R-:W-:Y:S01]  /*05b0*/  FSEL R16, R6, R27, P0 ;  /* 0x0000001b06107208 */ /* 0x000fe20000000000 */
[----:B------:R-:W-:Y:S08]  /*05c0*/  BRA.U UP0, `(.L_x_9) ;  /* 0xfffffff900b47547 */ /* 0x000ff0000b83ffff */
[----:B------:R-:W0:Y:S01]  /*05d0*/  S2R R3, SR_CgaCtaId ;  /* 0x0000000000037919 */ /* 0x000e220000008800 */
[----:B------:R-:W-:Y:S01]  /*05e0*/  MOV R2, 0x400 ;  /* 0x0000040000027802 */ /* 0x000fe20000000f00 */
[----:B------:R-:W-:Y:S01]  /*05f0*/  BSSY.RECONVERGENT B0, `(.L_x_10) ;  /* 0x0000009000007945 */ /* 0x000fe20003800200 */
[----:B------:R-:W-:Y:S02]  /*0600*/  ISETP.NE.AND P0, PT, R14, RZ, PT ;  /* 0x000000ff0e00720c */ /* 0x000fe40003f05270 */
[----:B------:R-:W-:Y:S02]  /*0610*/  FSETP.GT.AND P1, PT, R16, 0.80000001192092895508, PT ;  /* 0x3f4ccccd1000780b */ /* 0x000fe40003f24000 */
[----:B0-----:R-:W-:-:S05]  /*0620*/  LEA R3, R3, R2, 0x18 ;  /* 0x0000000203037211 */ /* 0x001fca00078ec0ff */
[----:B------:R-:W-:-:S05]  /*0630*/  IMAD R3, R0, 0x4, R3 ;  /* 0x0000000400037824 */ /* 0x000fca00078e0203 */
[----:B------:R0:W-:Y:S01]  /*0640*/  @!P0 STS [R3], RZ ;  /* 0x000000ff03008388 */ /* 0x0001e20000000800 */
[----:B------:R-:W-:Y:S06]  /*0650*/  BAR.SYNC.DEFER_BLOCKING 0x0 ;  /* 0x0000000000007b1d */ /* 0x000fec0000010000 */
[----:B------:R-:W-:Y:S05]  /*0660*/  @!P1 BRA `(.L_x_11) ;  /* 0x0000000000049947 */ /* 0x000fea0003800000 */
[----:B------:R1:W-:Y:S02]  /*0670*/  ATOMS.POPC.INC.32 RZ, [R3+URZ] ;  /* 0x0000000003ff7f8c */ /* 0x0003e4000d8000ff */
.L_x_11:
[----:B------:R-:W-:Y:S05]  /*0680*/  BSYNC.RECONVERGENT B0 ;  /* 0x0000000000007941 */ /* 0x000fea0003800200 */
.L_x_10:
[----:B------:R-:W-:Y:S06]  /*0690*/  BAR.SYNC.DEFER_BLOCKING 0x0 ;  /* 0x0000000000007b1d */ /* 0x000fec0000010000 */
[----:B------:R-:W-:Y:S05]  /*06a0*/  @P0 EXIT ;  /* 0x000000000000094d */ /* 0x000fea0003800000 */
[----:B01----:R-:W0:Y:S02]  /*06b0*/  LDS R3, [R3] ;  /* 0x0000000003037984 */ /* 0x003e240000000800 */
[----:B0-----:R-:W-:-:S13]  /*06c0*/  ISETP.GE.AND P0, PT, R3, 0x9, PT ;  /* 0x000000090300780c */ /* 0x001fda0003f06270 */
[----:B------:R-:W-:Y:S05]  /*06d0*/  @!P0 EXIT ;  /* 0x000000000000894d */ /* 0x000fea0003800000 */
[----:B------:R-:W0:Y:S01]  /*06e0*/  LDC.64 R2, c[0x0][0x388] ;  /* 0x0000e200ff027b82 */ /* 0x000e220000000a00 */
[----:B------:R-:W-:Y:S02]  /*06f0*/  IMAD.MOV.U32 R5, RZ, RZ, 0x3f800000 ;  /* 0x3f800000ff057424 */ /* 0x000fe400078e00ff */
[----:B0-----:R-:W-:-:S05]  /*0700*/  IMAD.WIDE.U32 R2, R0, 0x4, R2 ;  /* 0x0000000400027825 */ /* 0x001fca00078e0002 */
[----:B------:R-:W-:Y:S01]  /*0710*/  STG.E desc[UR6][R2.64], R5 ;  /* 0x0000000502007986 */ /* 0x000fe2000c101906 */
[----:B------:R-:W-:Y:S05]  /*0720*/  EXIT ;  /* 0x000000000000794d */ /* 0x000fea0003800000 */
.L_x_12:
        /* <DEDUP_REMOVED lines=13> */
.L_x_19:


//--------------------- .text._Z20max_reduction_resnetPfS_ --------------------------
	.section	.text._Z20max_reduction_resnetPfS_,"ax",@progbits
	.align	128
        .global         _Z20max_reduction_resnetPfS_
        .type           _Z20max_reduction_resnetPfS_,@function
        .size           _Z20max_reduction_resnetPfS_,(.L_x_20 - _Z20max_reduction_resnetPfS_)
        .other          _Z20max_reduction_resnetPfS_,@"STO_CUDA_ENTRY STV_DEFAULT"
_Z20max_reduction_resnetPfS_:
.text._Z20max_reduction_resnetPfS_:
[----:B------:R-:W-:Y:S01]  /*0000*/  LDC R1, c[0x0][0x37c] ;  /* 0x0000df00ff017b82 */ /* 0x000fe20000000800 */
[----:B------:R-:W0:Y:S07]  /*0010*/  S2R R7, SR_CTAID.X ;  /* 0x0000000000077919 */ /* 0x000e2e0000002500 */
[----:B------:R-:W1:Y:S01]  /*0020*/  LDC.64 R2, c[0x0][0x380] ;  /* 0x0000e000ff027b82 */ /* 0x000e620000000a00 */
[----:B------:R-:W0:Y:S01]  /*0030*/  LDCU UR8, c[0x0][0x360] ;  /* 0x00006c00ff0877ac */ /* 0x000e220008000800 */
[----:B------:R-:W0:Y:S01]  /*0040*/  S2R R4, SR_TID.X ;  /* 0x0000000000047919 */ /* 0x000e220000002100 */
[----:B------:R-:W2:Y:S01]  /*0050*/  LDCU.64 UR6, c[0x0][0x358] ;  /* 0x00006b00ff0677ac */ /* 0x000ea20008000a00 */
[----:B0-----:R-:W-:-:S04]  /*0060*/  IMAD R5, R7, UR8, R4 ;  /* 0x0000000807057c24 */ /* 0x001fc8000f8e0204 */
[----:B-1----:R-:W-:-:S06]  /*0070*/  IMAD.WIDE R2, R5, 0x4, R2 ;  /* 0x0000000405027825 */ /* 0x002fcc00078e0202 */
[----:B--2---:R-:W2:Y:S01]  /*0080*/  LDG.E R2, desc[UR6][R2.64] ;  /* 0x0000000602027981 */ /* 0x004ea2000c1e1900 */
[----:B------:R-:W0:Y:S01]  /*0090*/  S2UR UR5, SR_CgaCtaId ;  /* 0x00000000000579c3 */ /* 0x000e220000008800 */
[----:B------:R-:W-:Y:S01]  /*00a0*/  UMOV UR4, 0x400 ;  /* 0x0000040000047882 */ /* 0x000fe20000000000 */
[----:B------:R-:W-:Y:S02]  /*00b0*/  UISETP.GE.U32.AND UP0, UPT, UR8, 0x2, UPT ;  /* 0x000000020800788c */ /* 0x000fe4000bf06070 */
[----:B0-----:R-:W-:-:S06]  /*00c0*/  ULEA UR4, UR5, UR4, 0x18 ;  /* 0x0000000405047291 */ /* 0x001fcc000f8ec0ff */
[----:B------:R-:W-:Y:S01]  /*00d0*/  LEA R5, R4, UR4, 0x2 ;  /* 0x0000000404057c11 */ /* 0x000fe2000f8e10ff */
[----:B--2---:R-:W0:Y:S04]  /*00e0*/  F2I.TRUNC.NTZ R0, R2 ;  /* 0x0000000200007305 */ /* 0x004e28000020f100 */
[----:B0-----:R0:W-:Y:S01]  /*00f0*/  STS [R5], R0 ;  /* 0x0000000005007388 */ /* 0x0011e20000000800 */
[----:B------:R-:W-:Y:S06]  /*0100*/  BAR.SYNC.DEFER_BLOCKING 0x0 ;  /* 0x0000000000007b1d */ /* 0x000fec0000010000 */
[----:B------:R-:W-:Y:S05]  /*0110*/  BRA.U !UP0, `(.L_x_13) ;  /* 0x0000000108307547 */ /* 0x000fea000b800000 */
[----:B0-----:R-:W-:-:S07]  /*0120*/  IMAD.U32 R0, RZ, RZ, UR8 ;  /* 0x00000008ff007e24 */ /* 0x001fce000f8e00ff */
.L_x_14:
[----:B------:R-:W-:-:S04]  /*0130*/  SHF.R.U32.HI R6, RZ, 0x1, R0 ;  /* 0x00000001ff067819 */ /* 0x000fc80000011600 */
[----:B------:R-:W-:-:S13]  /*0140*/  ISETP.GE.U32.AND P0, PT, R4, R6, PT ;  /* 0x000000060400720c */ /* 0x000fda0003f06070 */
[----:B------:R-:W-:Y:S01]  /*0150*/  @!P0 IMAD R3, R6, 0x4, R5 ;  /* 0x0000000406038824 */ /* 0x000fe200078e0205 */
[----:B------:R-:W-:Y:S05]  /*0160*/  @!P0 LDS R2, [R5] ;  /* 0x0000000005028984 */ /* 0x000fea0000000800 */
[----:B------:R-:W0:Y:S02]  /*0170*/  @!P0 LDS R3, [R3] ;  /* 0x0000000003038984 */ /* 0x000e240000000800 */
[----:B0-----:R-:W-:-:S05]  /*0180*/  @!P0 VIMNMX R2, PT, PT, R2, R3, !PT ;  /* 0x0000000302028248 */ /* 0x001fca0007fe0100 */
[----:B------:R1:W-:Y:S01]  /*0190*/  @!P0 STS [R5], R2 ;  /* 0x0000000205008388 */ /* 0x0003e20000000800 */
[----:B------:R-:W-:Y:S01]  /*01a0*/  BAR.SYNC.DEFER_BLOCKING 0x0 ;  /* 0x0000000000007b1d */ /* 0x000fe20000010000 */
[----:B------:R-:W-:Y:S01]  /*01b0*/  ISETP.GT.U32.AND P0, PT, R0, 0x3, PT ;  /* 0x000000030000780c */ /* 0x000fe20003f04070 */
[----:B------:R-:W-:-:S12]  /*01c0*/  IMAD.MOV.U32 R0, RZ, RZ, R6 ;  /* 0x000000ffff007224 */ /* 0x000fd800078e0006 */
[----:B-1----:R-:W-:Y:S05]  /*01d0*/  @P0 BRA `(.L_x_14) ;  /* 0xfffffffc00d40947 */ /* 0x002fea000383ffff */
.L_x_13:
[----:B------:R-:W1:Y:S01]  /*01e0*/  S2UR UR5, SR_CgaCtaId ;  /* 0x00000000000579c3 */ /* 0x000e620000008800 */
[----:B------:R-:W-:Y:S02]  /*01f0*/  UMOV UR4, 0x400 ;  /* 0x0000040000047882 */ /* 0x000fe40000000000 */
[----:B-1----:R-:W-:-:S09]  /*0200*/  ULEA UR4, UR5, UR4, 0x18 ;  /* 0x0000000405047291 */ /* 0x002fd2000f8ec0ff */
[----:B0-----:R-:W0:Y:S02]  /*0210*/  LDS R0, [UR4] ;  /* 0x00000004ff007984 */ /* 0x001e240008000800 */
[----:B0-----:R-:W-:-:S04]  /*0220*/  ISETP.GE.AND P0, PT, R0, 0x1, PT ;  /* 0x000000010000780c */ /* 0x001fc80003f06270 */
[----:B------:R-:W-:-:S13]  /*0230*/  ISETP.NE.OR P0, PT, R4, RZ, !P0 ;  /* 0x000000ff0400720c */ /* 0x000fda0004705670 */
[----:B------:R-:W-:Y:S05]  /*0240*/  @P0 EXIT ;  /* 0x000000000000094d */ /* 0x000fea0003800000 */
[----:B------:R-:W0:Y:S01]  /*0250*/  LDC.64 R2, c[0x0][0x388] ;  /* 0x0000e200ff027b82 */ /* 0x000e220000000a00 */
[----:B------:R-:W-:Y:S02]  /*0260*/  IMAD.MOV.U32 R5, RZ, RZ, 0x3f800000 ;  /* 0x3f800000ff057424 */ /* 0x000fe400078e00ff */
[----:B0-----:R-:W-:-:S05]  /*0270*/  IMAD.WIDE.U32 R2, R7, 0x4, R2 ;  /* 0x0000000407027825 */ /* 0x001fca00078e0002 */
[----:B------:R-:W-:Y:S01]  /*0280*/  STG.E desc[UR6][R2.64], R5 ;  /* 0x0000000502007986 */ /* 0x000fe2000c101906 */
[----:B------:R-:W-:Y:S05]  /*0290*/  EXIT ;  /* 0x000000000000794d */ /* 0x000fea0003800000 */
.L_x_15:
        /* <DEDUP_REMOVED lines=14> */
.L_x_20:


//--------------------- .nv.shared._Z13sum_reductionPfS_ --------------------------
	.section	.nv.shared._Z13sum_reductionPfS_,"aw",@nobits
	.sectionflags	@""
	.align	4
.nv.shared._Z13sum_reductionPfS_:
	.zero		2048


//--------------------- .nv.shared.reserved.0     --------------------------
	.section	.nv.shared.reserved.0,"aw",@nobits
	.weak		__nv_reservedSMEM_offset_0_alias
	.size		__nv_reservedSMEM_offset_0_alias, 0, 64
	.other		__nv_reservedSMEM_offset_0_alias,@"STO_CUDA_RESERVED_SHARED STV_DEFAULT"
__nv_reservedSMEM_offset_0_alias:
	.zero		0
	.zero		64


//--------------------- .nv.shared._Z21max_reduction_opensegPfS_ --------------------------
	.section	.nv.shared._Z21max_reduction_opensegPfS_,"aw",@nobits
	.sectionflags	@""
	.align	4
.nv.shared._Z21max_reduction_opensegPfS_:
	.zero		1056


//--------------------- .nv.shared._Z21max_reduction_posenetPfS_ --------------------------
	.section	.nv.shared._Z21max_reduction_posenetPfS_,"aw",@nobits
	.sectionflags	@""
	.align	4
.nv.shared._Z21max_reduction_posenetPfS_:
	.zero		1152


//--------------------- .nv.shared._Z20max_reduction_resnetPfS_ --------------------------
	.section	.nv.shared._Z20max_reduction_resnetPfS_,"aw",@nobits
	.sectionflags	@""
	.align	4
.nv.shared._Z20max_reduction_resnetPfS_:
	.zero		5024


//--------------------- .nv.constant0._Z13sum_reductionPfS_ --------------------------
	.section	.nv.constant0._Z13sum_reductionPfS_,"a",@progbits
	.sectionflags	@""
	.align	4
.nv.constant0._Z13sum_reductionPfS_:
	.zero		912


//--------------------- .nv.constant0._Z13check_posenetPfPiS0_ --------------------------
	.section	.nv.constant0._Z13check_posenetPfPiS0_,"a",@progbits
	.sectionflags	@""
	.align	4
.nv.constant0._Z13check_posenetPfPiS0_:
	.zero		920


//--------------------- .nv.constant0._Z21max_reduction_opensegPfS_ --------------------------
	.section	.nv.constant0._Z21max_reduction_opensegPfS_,"a",@progbits
	.sectionflags	@""
	.align	4
.nv.constant0._Z21max_reduction_opensegPfS_:
	.zero		912


//--------------------- .nv.constant0._Z21max_reduction_posenetPfS_ --------------------------
	.section	.nv.constant0._Z21max_reduction_posenetPfS_,"a",@progbits
	.sectionflags	@""
	.align	4
.nv.constant0._Z21max_reduction_posenetPfS_:
	.zero		912


//--------------------- .nv.constant0._Z20max_reduction_resnetPfS_ --------------------------
	.section	.nv.constant0._Z20max_reduction_resnetPfS_,"a",@progbits
	.sectionflags	@""
	.align	4
.nv.constant0._Z20max_reduction_resnetPfS_:
	.zero		912


//--------------------- SYMBOLS --------------------------

	.type		.nv.reservedSmem.offset0,@object
	.size		.nv.reservedSmem.offset0,0x4
	.type		.nv.reservedSmem.cap,@object
	.size		.nv.reservedSmem.cap,0x4
